	.target	sm_80

	.elftype	@"ET_EXEC"


//--------------------- .note.nv.tkinfo           --------------------------
	.section	.note.nv.tkinfo,"",@"SHT_NOTE"
	.sectionflags	@"SHF_NOTE_NV_TKINFO"
	.tkinfo
        /*0018*/ 	.word	0x00000002
        /*0030*/ 	.string	""
        /*0030*/ 	.string	"ptxas"
        /*0030*/ 	.string	"Cuda compilation tools, release 13.0, V13.0.88"
        /*0030*/ 	.string	"Build cuda_13.0.r13.0/compiler.36424714_0"
        /*0030*/ 	.string	"-v  -suppress-debug-info  -lineinfo  -arch sm_80 "



//--------------------- .note.nv.cuinfo           --------------------------
	.section	.note.nv.cuinfo,"",@"SHT_NOTE"
	.sectionflags	@"SHF_NOTE_NV_CUINFO"
        /*0018*/ 	.short	0x0002
        /*001a*/ 	.short	0x0050
        /*001c*/ 	.short	0x0082
	.zero		2


//--------------------- .nv.info                  --------------------------
	.section	.nv.info,"",@"SHT_CUDA_INFO"
	.align	4


	//----- nvinfo : EIATTR_REGCOUNT
	.align		4
        /*0000*/ 	.byte	0x04, 0x2f
        /*0002*/ 	.short	(.L_1 - .L_0)
	.align		4
.L_0:
        /*0004*/ 	.word	index@(matmul_kernel)
        /*0008*/ 	.word	0x00000020


	//----- nvinfo : EIATTR_FRAME_SIZE
	.align		4
.L_1:
        /*000c*/ 	.byte	0x04, 0x11
        /*000e*/ 	.short	(.L_3 - .L_2)
	.align		4
.L_2:
        /*0010*/ 	.word	index@(matmul_kernel)
        /*0014*/ 	.word	0x00000df0


	//----- nvinfo : EIATTR_MIN_STACK_SIZE
	.align		4
.L_3:
        /*0018*/ 	.byte	0x04, 0x12
        /*001a*/ 	.short	(.L_5 - .L_4)
	.align		4
.L_4:
        /*001c*/ 	.word	index@(matmul_kernel)
        /*0020*/ 	.word	0x00000df0
.L_5:


//--------------------- .nv.info.matmul_kernel    --------------------------
	.section	.nv.info.matmul_kernel,"",@"SHT_CUDA_INFO"
	.sectionflags	@""
	.align	4


	//----- nvinfo : EIATTR_CUDA_API_VERSION
	.align		4
        /*0000*/ 	.byte	0x04, 0x37
        /*0002*/ 	.short	(.L_7 - .L_6)
.L_6:
        /*0004*/ 	.word	0x00000082


	//----- nvinfo : EIATTR_SW2861232_WAR
	.align		4
.L_7:
        /*0008*/ 	.byte	0x01, 0x35
	.zero		2


	//----- nvinfo : EIATTR_PARAM_CBANK
	.align		4
        /*000c*/ 	.byte	0x04, 0x0a
        /*000e*/ 	.short	(.L_9 - .L_8)
	.align		4
.L_8:
        /*0010*/ 	.word	index@(.nv.constant0.matmul_kernel)
        /*0014*/ 	.short	0x0160
        /*0016*/ 	.short	0x0050


	//----- nvinfo : EIATTR_CBANK_PARAM_SIZE
	.align		4
.L_9:
        /*0018*/ 	.byte	0x03, 0x19
        /*001a*/ 	.short	0x0050


	//----- nvinfo : EIATTR_KPARAM_INFO
	.align		4
        /*001c*/ 	.byte	0x04, 0x17
        /*001e*/ 	.short	(.L_11 - .L_10)
.L_10:
        /*0020*/ 	.word	0x00000000
        /*0024*/ 	.short	0x000d
        /*0026*/ 	.short	0x0048
        /*0028*/ 	.byte	0x00, 0xf4, 0x21, 0x00


	//----- nvinfo : EIATTR_KPARAM_INFO
	.align		4
.L_11:
        /*002c*/ 	.byte	0x04, 0x17
        /*002e*/ 	.short	(.L_13 - .L_12)
.L_12:
        /*0030*/ 	.word	0x00000000
        /*0034*/ 	.short	0x000c
        /*0036*/ 	.short	0x0040
        /*0038*/ 	.byte	0x00, 0xf4, 0x21, 0x00


	//----- nvinfo : EIATTR_KPARAM_INFO
	.align		4
.L_13:
        /*003c*/ 	.byte	0x04, 0x17
        /*003e*/ 	.short	(.L_15 - .L_14)
.L_14:
        /*0040*/ 	.word	0x00000000
        /*0044*/ 	.short	0x000b
        /*0046*/ 	.short	0x0038
        /*0048*/ 	.byte	0x00, 0xf0, 0x11, 0x00


	//----- nvinfo : EIATTR_KPARAM_INFO
	.align		4
.L_15:
        /*004c*/ 	.byte	0x04, 0x17
        /*004e*/ 	.short	(.L_17 - .L_16)
.L_16:
        /*0050*/ 	.word	0x00000000
        /*0054*/ 	.short	0x000a
        /*0056*/ 	.short	0x0034
        /*0058*/ 	.byte	0x00, 0xf0, 0x11, 0x00


	//----- nvinfo : EIATTR_KPARAM_INFO
	.align		4
.L_17:
        /*005c*/ 	.byte	0x04, 0x17
        /*005e*/ 	.short	(.L_19 - .L_18)
.L_18:
        /*0060*/ 	.word	0x00000000
        /*0064*/ 	.short	0x0009
        /*0066*/ 	.short	0x0030
        /*0068*/ 	.byte	0x00, 0xf0, 0x11, 0x00


	//----- nvinfo : EIATTR_KPARAM_INFO
	.align		4
.L_19:
        /*006c*/ 	.byte	0x04, 0x17
        /*006e*/ 	.short	(.L_21 - .L_20)
.L_20:
        /*0070*/ 	.word	0x00000000
        /*0074*/ 	.short	0x0008
        /*0076*/ 	.short	0x002c
        /*0078*/ 	.byte	0x00, 0xf0, 0x11, 0x00


	//----- nvinfo : EIATTR_KPARAM_INFO
	.align		4
.L_21:
        /*007c*/ 	.byte	0x04, 0x17
        /*007e*/ 	.short	(.L_23 - .L_22)
.L_22:
        /*0080*/ 	.word	0x00000000
        /*0084*/ 	.short	0x0007
        /*0086*/ 	.short	0x0028
        /*0088*/ 	.byte	0x00, 0xf0, 0x11, 0x00


	//----- nvinfo : EIATTR_KPARAM_INFO
	.align		4
.L_23:
        /*008c*/ 	.byte	0x04, 0x17
        /*008e*/ 	.short	(.L_25 - .L_24)
.L_24:
        /*0090*/ 	.word	0x00000000
        /*0094*/ 	.short	0x0006
        /*0096*/ 	.short	0x0024
        /*0098*/ 	.byte	0x00, 0xf0, 0x11, 0x00


	//----- nvinfo : EIATTR_KPARAM_INFO
	.align		4
.L_25:
        /*009c*/ 	.byte	0x04, 0x17
        /*009e*/ 	.short	(.L_27 - .L_26)
.L_26:
        /*00a0*/ 	.word	0x00000000
        /*00a4*/ 	.short	0x0005
        /*00a6*/ 	.short	0x0020
        /*00a8*/ 	.byte	0x00, 0xf0, 0x11, 0x00


	//----- nvinfo : EIATTR_KPARAM_INFO
	.align		4
.L_27:
        /*00ac*/ 	.byte	0x04, 0x17
        /*00ae*/ 	.short	(.L_29 - .L_28)
.L_28:
        /*00b0*/ 	.word	0x00000000
        /*00b4*/ 	.short	0x0004
        /*00b6*/ 	.short	0x001c
        /*00b8*/ 	.byte	0x00, 0xf0, 0x11, 0x00


	//----- nvinfo : EIATTR_KPARAM_INFO
	.align		4
.L_29:
        /*00bc*/ 	.byte	0x04, 0x17
        /*00be*/ 	.short	(.L_31 - .L_30)
.L_30:
        /*00c0*/ 	.word	0x00000000
        /*00c4*/ 	.short	0x0003
        /*00c6*/ 	.short	0x0018
        /*00c8*/ 	.byte	0x00, 0xf0, 0x11, 0x00


	//----- nvinfo : EIATTR_KPARAM_INFO
	.align		4
.L_31:
        /*00cc*/ 	.byte	0x04, 0x17
        /*00ce*/ 	.short	(.L_33 - .L_32)
.L_32:
        /*00d0*/ 	.word	0x00000000
        /*00d4*/ 	.short	0x0002
        /*00d6*/ 	.short	0x0010
        /*00d8*/ 	.byte	0x00, 0xf4, 0x21, 0x00


	//----- nvinfo : EIATTR_KPARAM_INFO
	.align		4
.L_33:
        /*00dc*/ 	.byte	0x04, 0x17
        /*00de*/ 	.short	(.L_35 - .L_34)
.L_34:
        /*00e0*/ 	.word	0x00000000
        /*00e4*/ 	.short	0x0001
        /*00e6*/ 	.short	0x0008
        /*00e8*/ 	.byte	0x00, 0xf4, 0x21, 0x00


	//----- nvinfo : EIATTR_KPARAM_INFO
	.align		4
.L_35:
        /*00ec*/ 	.byte	0x04, 0x17
        /*00ee*/ 	.short	(.L_37 - .L_36)
.L_36:
        /*00f0*/ 	.word	0x00000000
        /*00f4*/ 	.short	0x0000
        /*00f6*/ 	.short	0x0000
        /*00f8*/ 	.byte	0x00, 0xf4, 0x21, 0x00


	//----- nvinfo : EIATTR_MAXREG_COUNT
	.align		4
.L_37:
        /*00fc*/ 	.byte	0x03, 0x1b
        /*00fe*/ 	.short	0x00ff


	//----- nvinfo : EIATTR_NUM_BARRIERS
	.align		4
        /*0100*/ 	.byte	0x02, 0x4c
        /*0102*/ 	.byte	0x01
	.zero		1


	//----- nvinfo : EIATTR_ANNOTATIONS
	.align		4
        /*0104*/ 	.byte	0x04, 0x55
        /*0106*/ 	.short	(.L_39 - .L_38)


	//   ....[0]....
.L_38:
        /*0108*/ 	.word	0x00000001
        /*010c*/ 	.byte	0x10, 0x05, 0x00, 0x00, 0x01, 0x00, 0x00, 0x00, 0x20, 0x05, 0x00, 0x00, 0x01, 0x00, 0x00, 0x00
        /* <DEDUP_REMOVED lines=1248> */
        /*4f1c*/ 	.byte	0xd0, 0x30, 0x01, 0x00


	//----- nvinfo : EIATTR_MERCURY_ISA_VERSION
	.align		4
.L_39:
        /*4f20*/ 	.byte	0x03, 0x5f
        /*4f22*/ 	.short	0x0000


	//----- nvinfo : EIATTR_EXIT_INSTR_OFFSETS
	.align		4
        /*4f24*/ 	.byte	0x04, 0x1c
        /*4f26*/ 	.short	(.L_41 - .L_40)


	//   ....[0]....
.L_40:
        /*4f28*/ 	.word	0x00013210


	//   ....[1]....
        /*4f2c*/ 	.word	0x00013240


	//----- nvinfo : EIATTR_REQNTID
	.align		4
.L_41:
        /*4f30*/ 	.byte	0x04, 0x10
        /*4f32*/ 	.short	(.L_43 - .L_42)
.L_42:
        /*4f34*/ 	.word	0x00000100
        /*4f38*/ 	.word	0x00000001
        /*4f3c*/ 	.word	0x00000001
.L_43:


//--------------------- .nv.callgraph             --------------------------
	.section	.nv.callgraph,"",@"SHT_CUDA_CALLGRAPH"
	.align	4
	.sectionentsize	8
	.align		4
        /*0000*/ 	.word	0x00000000
	.align		4
        /*0004*/ 	.word	0xffffffff
	.align		4
        /*0008*/ 	.word	0x00000000
	.align		4
        /*000c*/ 	.word	0xfffffffe
	.align		4
        /*0010*/ 	.word	0x00000000
	.align		4
        /*0014*/ 	.word	0xfffffffd
	.align		4
        /*0018*/ 	.word	0x00000000
	.align		4
        /*001c*/ 	.word	0xfffffffc


//--------------------- .nv.rel.action            --------------------------
	.section	.nv.rel.action,"",@"SHT_CUDA_RELOCINFO"
	.align	8
	.sectionentsize	8
        /*0000*/ 	.byte	0x73, 0x00, 0x00, 0x00, 0x00, 0x00, 0x00, 0x00, 0x00, 0x00, 0x00, 0x11, 0x25, 0x00, 0x05, 0x36


//--------------------- .nv.constant0.matmul_kernel --------------------------
	.section	.nv.constant0.matmul_kernel,"a",@progbits
	.sectionflags	@""
	.align	4
.nv.constant0.matmul_kernel:
	.zero		432


//--------------------- .text.matmul_kernel       --------------------------
	.section	.text.matmul_kernel,"ax",@progbits
	.sectioninfo	@"SHI_REGISTERS=32"
	.align	128
        .global         matmul_kernel
        .type           matmul_kernel,@function
        .size           matmul_kernel,(.L_x_5 - matmul_kernel)
        .other          matmul_kernel,@"STO_CUDA_ENTRY STV_DEFAULT"
matmul_kernel:
.text.matmul_kernel:
[----:B------:R-:W-:-:S03]  /*0000*/  IMAD.MOV.U32 R1, RZ, RZ, c[0x0][0x28] ;  /* 0x00000a00ff017624 */ /* 0x000fc600078e00ff */
[----:B------:R-:W-:Y:S01]  /*0010*/  IMAD.MOV.U32 R0, RZ, RZ, 0x1f ;  /* 0x0000001fff007424 */ /* 0x000fe200078e00ff */
[----:B------:R-:W0:Y:S01]  /*0020*/  S2R R12, SR_TID.X ;  /* 0x00000000000c7919 */ /* 0x000e220000002100 */
[----:B------:R-:W-:Y:S01]  /*0030*/  IADD3 R1, R1, -0xdf0, RZ ;  /* 0xfffff21001017810 */ /* 0x000fe20007ffe0ff */
[----:B------:R-:W-:Y:S02]  /*0040*/  ULDC.64 UR6, c[0x0][0x118] ;  /* 0x0000460000067ab9 */ /* 0x000fe40000000a00 */
[----:B------:R-:W-:-:S04]  /*0050*/  IADD3 R0, R0, c[0x0][0x17c], RZ ;  /* 0x00005f0000007a10 */ /* 0x000fc80007ffe0ff */
[----:B------:R-:W-:-:S04]  /*0060*/  SHF.R.S32.HI R3, RZ, 0x1f, R0 ;  /* 0x0000001fff037819 */ /* 0x000fc80000011400 */
[----:B------:R-:W-:-:S04]  /*0070*/  LEA.HI R3, R3, R0, RZ, 0x5 ;  /* 0x0000000003037211 */ /* 0x000fc800078f28ff */
[----:B------:R-:W-:Y:S02]  /*0080*/  SHF.R.S32.HI R0, RZ, 0x5, R3 ;  /* 0x00000005ff007819 */ /* 0x000fe40000011403 */
[----:B------:R-:W1:Y:S03]  /*0090*/  S2R R3, SR_CTAID.X ;  /* 0x0000000000037919 */ /* 0x000e660000002500 */
[----:B------:R-:W-:Y:S01]  /*00a0*/  IMAD.SHL.U32 R0, R0, 0x8, RZ ;  /* 0x0000000800007824 */ /* 0x000fe200078e00ff */
[----:B0-----:R-:W-:-:S04]  /*00b0*/  LOP3.LUT R28, R12, 0xff, RZ, 0xc0, !PT ;  /* 0x000000ff0c1c7812 */ /* 0x001fc800078ec0ff */
[-C--:B------:R-:W-:Y:S02]  /*00c0*/  IABS R7, R0.reuse ;  /* 0x0000000000077213 */ /* 0x080fe40000000000 */
[----:B------:R-:W-:Y:S02]  /*00d0*/  IABS R10, R0 ;  /* 0x00000000000a7213 */ /* 0x000fe40000000000 */
[----:B------:R-:W0:Y:S01]  /*00e0*/  I2F.RP R2, R7 ;  /* 0x0000000700027306 */ /* 0x000e220000209400 */
[----:B-1----:R-:W-:-:S07]  /*00f0*/  IABS R8, R3 ;  /* 0x0000000300087213 */ /* 0x002fce0000000000 */
[----:B0-----:R-:W0:Y:S02]  /*0100*/  MUFU.RCP R2, R2 ;  /* 0x0000000200027308 */ /* 0x001e240000001000 */
[----:B0-----:R-:W-:Y:S01]  /*0110*/  IADD3 R4, R2, 0xffffffe, RZ ;  /* 0x0ffffffe02047810 */ /* 0x001fe20007ffe0ff */
[----:B------:R-:W-:-:S05]  /*0120*/  IMAD.MOV R2, RZ, RZ, -R10 ;  /* 0x000000ffff027224 */ /* 0x000fca00078e0a0a */
[----:B------:R0:W1:Y:S02]  /*0130*/  F2I.FTZ.U32.TRUNC.NTZ R5, R4 ;  /* 0x0000000400057305 */ /* 0x000064000021f000 */
[----:B0-----:R-:W-:Y:S02]  /*0140*/  IMAD.MOV.U32 R4, RZ, RZ, RZ ;  /* 0x000000ffff047224 */ /* 0x001fe400078e00ff */
[----:B-1----:R-:W-:-:S04]  /*0150*/  IMAD.MOV R6, RZ, RZ, -R5 ;  /* 0x000000ffff067224 */ /* 0x002fc800078e0a05 */
[----:B------:R-:W-:Y:S02]  /*0160*/  IMAD R9, R6, R7, RZ ;  /* 0x0000000706097224 */ /* 0x000fe400078e02ff */
[----:B------:R-:W-:Y:S02]  /*0170*/  IMAD.MOV.U32 R6, RZ, RZ, R8 ;  /* 0x000000ffff067224 */ /* 0x000fe400078e0008 */
[----:B------:R-:W-:-:S06]  /*0180*/  IMAD.HI.U32 R5, R5, R9, R4 ;  /* 0x0000000905057227 */ /* 0x000fcc00078e0004 */
[----:B------:R-:W-:-:S04]  /*0190*/  IMAD.HI.U32 R5, R5, R6, RZ ;  /* 0x0000000605057227 */ /* 0x000fc800078e00ff */
[----:B------:R-:W-:-:S05]  /*01a0*/  IMAD R2, R5, R2, R6 ;  /* 0x0000000205027224 */ /* 0x000fca00078e0206 */
[----:B------:R-:W-:-:S13]  /*01b0*/  ISETP.GT.U32.AND P1, PT, R7, R2, PT ;  /* 0x000000020700720c */ /* 0x000fda0003f24070 */
[----:B------:R-:W-:Y:S01]  /*01c0*/  @!P1 IMAD.IADD R2, R2, 0x1, -R7 ;  /* 0x0000000102029824 */ /* 0x000fe200078e0a07 */
[----:B------:R-:W-:Y:S02]  /*01d0*/  @!P1 IADD3 R5, R5, 0x1, RZ ;  /* 0x0000000105059810 */ /* 0x000fe40007ffe0ff */
[----:B------:R-:W-:Y:S02]  /*01e0*/  ISETP.NE.AND P1, PT, R0, RZ, PT ;  /* 0x000000ff0000720c */ /* 0x000fe40003f25270 */
[----:B------:R-:W-:Y:S02]  /*01f0*/  ISETP.GE.U32.AND P0, PT, R2, R7, PT ;  /* 0x000000070200720c */ /* 0x000fe40003f06070 */
[----:B------:R-:W-:-:S04]  /*0200*/  LOP3.LUT R2, R3, R0, RZ, 0x3c, !PT ;  /* 0x0000000003027212 */ /* 0x000fc800078e3cff */
[----:B------:R-:W-:Y:S01]  /*0210*/  ISETP.GE.AND P2, PT, R2, RZ, PT ;  /* 0x000000ff0200720c */ /* 0x000fe20003f46270 */
[----:B------:R-:W-:-:S05]  /*0220*/  IMAD.MOV.U32 R2, RZ, RZ, c[0x0][0x178] ;  /* 0x00005e00ff027624 */ /* 0x000fca00078e00ff */
[----:B------:R-:W-:Y:S02]  /*0230*/  IADD3 R2, R2, 0x1ff, RZ ;  /* 0x000001ff02027810 */ /* 0x000fe40007ffe0ff */
[----:B------:R-:W-:-:S05]  /*0240*/  @P0 IADD3 R5, R5, 0x1, RZ ;  /* 0x0000000105050810 */ /* 0x000fca0007ffe0ff */
[----:B------:R-:W-:Y:S01]  /*0250*/  IMAD.MOV.U32 R4, RZ, RZ, R5 ;  /* 0x000000ffff047224 */ /* 0x000fe200078e0005 */
[----:B------:R-:W-:-:S03]  /*0260*/  SHF.R.S32.HI R5, RZ, 0x1f, R2 ;  /* 0x0000001fff057819 */ /* 0x000fc60000011402 */
[----:B------:R-:W-:Y:S01]  /*0270*/  @!P2 IMAD.MOV R4, RZ, RZ, -R4 ;  /* 0x000000ffff04a224 */ /* 0x000fe200078e0a04 */
[----:B------:R-:W-:Y:S02]  /*0280*/  @!P1 LOP3.LUT R4, RZ, R0, RZ, 0x33, !PT ;  /* 0x00000000ff049212 */ /* 0x000fe400078e33ff */
[----:B------:R-:W-:-:S03]  /*0290*/  LEA.HI R5, R5, R2, RZ, 0x9 ;  /* 0x0000000205057211 */ /* 0x000fc600078f48ff */
[----:B------:R-:W-:Y:S02]  /*02a0*/  IMAD.SHL.U32 R2, R4, 0x8, RZ ;  /* 0x0000000804027824 */ /* 0x000fe400078e00ff */
[----:B------:R-:W-:-:S03]  /*02b0*/  IMAD.MOV R4, RZ, RZ, -R4 ;  /* 0x000000ffff047224 */ /* 0x000fc600078e0a04 */
[----:B------:R-:W-:Y:S01]  /*02c0*/  LEA.HI.SX32 R5, R5, -R2, 0x17 ;  /* 0x8000000205057211 */ /* 0x000fe200078fbaff */
[----:B------:R-:W-:Y:S02]  /*02d0*/  IMAD R13, R0, R4, R3 ;  /* 0x00000004000d7224 */ /* 0x000fe400078e0203 */
[----:B------:R-:W-:Y:S01]  /*02e0*/  IMAD.MOV.U32 R4, RZ, RZ, RZ ;  /* 0x000000ffff047224 */ /* 0x000fe200078e00ff */
[----:B------:R-:W-:Y:S02]  /*02f0*/  IMNMX R6, R5, 0x8, PT ;  /* 0x0000000805067817 */ /* 0x000fe40003800200 */
[----:B------:R-:W-:Y:S02]  /*0300*/  IABS R11, R13 ;  /* 0x0000000d000b7213 */ /* 0x000fe40000000000 */
[----:B------:R-:W-:-:S04]  /*0310*/  IABS R9, R6 ;  /* 0x0000000600097213 */ /* 0x000fc80000000000 */
[----:B------:R-:W0:Y:S08]  /*0320*/  I2F.RP R7, R9 ;  /* 0x0000000900077306 */ /* 0x000e300000209400 */
[----:B0-----:R-:W0:Y:S02]  /*0330*/  MUFU.RCP R7, R7 ;  /* 0x0000000700077308 */ /* 0x001e240000001000 */
[----:B0-----:R-:W-:-:S06]  /*0340*/  IADD3 R5, R7, 0xffffffe, RZ ;  /* 0x0ffffffe07057810 */ /* 0x001fcc0007ffe0ff */
[----:B------:R-:W0:Y:S02]  /*0350*/  F2I.FTZ.U32.TRUNC.NTZ R5, R5 ;  /* 0x0000000500057305 */ /* 0x000e24000021f000 */
[----:B0-----:R-:W-:-:S04]  /*0360*/  IMAD.MOV R8, RZ, RZ, -R5 ;  /* 0x000000ffff087224 */ /* 0x001fc800078e0a05 */
[----:B------:R-:W-:-:S04]  /*0370*/  IMAD.MOV.U32 R0, RZ, RZ, R8 ;  /* 0x000000ffff007224 */ /* 0x000fc800078e0008 */
[----:B------:R-:W-:Y:S01]  /*0380*/  IMAD R3, R0, R9, RZ ;  /* 0x0000000900037224 */ /* 0x000fe200078e02ff */
[----:B------:R-:W-:-:S03]  /*0390*/  IABS R0, R6 ;  /* 0x0000000600007213 */ /* 0x000fc60000000000 */
[----:B------:R-:W-:-:S04]  /*03a0*/  IMAD.HI.U32 R4, R5, R3, R4 ;  /* 0x0000000305047227 */ /* 0x000fc800078e0004 */
[----:B------:R-:W-:Y:S02]  /*03b0*/  IMAD.MOV R0, RZ, RZ, -R0 ;  /* 0x000000ffff007224 */ /* 0x000fe400078e0a00 */
[----:B------:R-:W-:-:S04]  /*03c0*/  IMAD.HI.U32 R4, R4, R11, RZ ;  /* 0x0000000b04047227 */ /* 0x000fc800078e00ff */
[----:B------:R-:W-:Y:S02]  /*03d0*/  IMAD R0, R4, R0, R11 ;  /* 0x0000000004007224 */ /* 0x000fe400078e020b */
[----:B------:R-:W-:-:S03]  /*03e0*/  IMAD.MOV.U32 R11, RZ, RZ, 0x3f ;  /* 0x0000003fff0b7424 */ /* 0x000fc600078e00ff */
[----:B------:R-:W-:Y:S02]  /*03f0*/  ISETP.GT.U32.AND P1, PT, R9, R0, PT ;  /* 0x000000000900720c */ /* 0x000fe40003f24070 */
[----:B------:R-:W-:-:S11]  /*0400*/  IADD3 R11, R11, c[0x0][0x180], RZ ;  /* 0x000060000b0b7a10 */ /* 0x000fd60007ffe0ff */
[----:B------:R-:W-:Y:S01]  /*0410*/  @!P1 IMAD.IADD R0, R0, 0x1, -R9 ;  /* 0x0000000100009824 */ /* 0x000fe200078e0a09 */
[----:B------:R-:W-:Y:S02]  /*0420*/  @!P1 IADD3 R4, R4, 0x1, RZ ;  /* 0x0000000104049810 */ /* 0x000fe40007ffe0ff */
[----:B------:R-:W-:Y:S02]  /*0430*/  ISETP.NE.AND P1, PT, R6, RZ, PT ;  /* 0x000000ff0600720c */ /* 0x000fe40003f25270 */
[----:B------:R-:W-:Y:S02]  /*0440*/  ISETP.GE.U32.AND P0, PT, R0, R9, PT ;  /* 0x000000090000720c */ /* 0x000fe40003f06070 */
[----:B------:R-:W-:-:S04]  /*0450*/  LOP3.LUT R0, R13, R6, RZ, 0x3c, !PT ;  /* 0x000000060d007212 */ /* 0x000fc800078e3cff */
[----:B------:R-:W-:-:S07]  /*0460*/  ISETP.GE.AND P2, PT, R0, RZ, PT ;  /* 0x000000ff0000720c */ /* 0x000fce0003f46270 */
[----:B------:R-:W-:Y:S02]  /*0470*/  @P0 IADD3 R4, R4, 0x1, RZ ;  /* 0x0000000104040810 */ /* 0x000fe40007ffe0ff */
[----:B------:R-:W-:-:S04]  /*0480*/  ISETP.GT.AND P0, PT, R11, 0x3f, PT ;  /* 0x0000003f0b00780c */ /* 0x000fc80003f04270 */
[----:B------:R-:W-:Y:S01]  /*0490*/  @!P2 IMAD.MOV R4, RZ, RZ, -R4 ;  /* 0x000000ffff04a224 */ /* 0x000fe200078e0a04 */
[----:B------:R-:W-:-:S05]  /*04a0*/  @!P1 LOP3.LUT R4, RZ, R6, RZ, 0x33, !PT ;  /* 0x00000006ff049212 */ /* 0x000fca00078e33ff */
[----:B------:R-:W-:Y:S02]  /*04b0*/  IMAD.MOV R3, RZ, RZ, -R4 ;  /* 0x000000ffff037224 */ /* 0x000fe400078e0a04 */
[----:B------:R-:W-:Y:S02]  /*04c0*/  IMAD.SHL.U32 R0, R4, 0x20, RZ ;  /* 0x0000002004007824 */ /* 0x000fe400078e00ff */
[----:B------:R-:W-:-:S04]  /*04d0*/  IMAD R3, R6, R3, R13 ;  /* 0x0000000306037224 */ /* 0x000fc800078e020d */
[----:B------:R-:W-:-:S04]  /*04e0*/  IMAD.IADD R3, R2, 0x1, R3 ;  /* 0x0000000102037824 */ /* 0x000fc800078e0203 */
[----:B------:R-:W-:-:S05]  /*04f0*/  IMAD R2, R3, 0x200, R28 ;  /* 0x0000020003027824 */ /* 0x000fca00078e021c */
[----:B------:R-:W-:Y:S01]  /*0500*/  IADD3 R29, R2, 0x100, RZ ;  /* 0x00000100021d7810 */ /* 0x000fe20007ffe0ff */
[----:B------:R0:W-:Y:S04]  /*0510*/  STL [R1+0x714], R2 ;  /* 0x0007140201007387 */ /* 0x0001e80000100800 */
[----:B------:R0:W-:Y:S04]  /*0520*/  STL [R1+0x718], R29 ;  /* 0x0007181d01007387 */ /* 0x0001e80000100800 */
[----:B------:R0:W-:Y:S01]  /*0530*/  STL [R1+0x710], R0 ;  /* 0x0007100001007387 */ /* 0x0001e20000100800 */
[----:B------:R-:W-:Y:S05]  /*0540*/  @P0 BRA `(.L_x_0) ;  /* 0x0000017000000947 */ /* 0x000fea0003800000 */
[----:B0-----:R-:W-:Y:S01]  /*0550*/  IMAD.SHL.U32 R0, R12, 0x200, RZ ;  /* 0x000002000c007824 */ /* 0x001fe200078e00ff */
[----:B------:R-:W-:Y:S01]  /*0560*/  CS2R R24, SRZ ;  /* 0x0000000000187805 */ /* 0x000fe2000001ff00 */
[----:B------:R-:W-:Y:S01]  /*0570*/  CS2R R26, SRZ ;  /* 0x00000000001a7805 */ /* 0x000fe2000001ff00 */
[----:B------:R-:W-:Y:S01]  /*0580*/  CS2R R20, SRZ ;  /* 0x0000000000147805 */ /* 0x000fe2000001ff00 */
[----:B------:R-:W-:Y:S01]  /*0590*/  CS2R R22, SRZ ;  /* 0x0000000000167805 */ /* 0x000fe2000001ff00 */
[----:B------:R0:W-:Y:S01]  /*05a0*/  STL [R1+0x73c], R0 ;  /* 0x00073c0001007387 */ /* 0x0001e20000100800 */
[----:B------:R-:W-:Y:S01]  /*05b0*/  CS2R R16, SRZ ;  /* 0x0000000000107805 */ /* 0x000fe2000001ff00 */
[----:B------:R-:W-:Y:S01]  /*05c0*/  CS2R R18, SRZ ;  /* 0x0000000000127805 */ /* 0x000fe2000001ff00 */
[----:B------:R-:W-:Y:S01]  /*05d0*/  CS2R R12, SRZ ;  /* 0x00000000000c7805 */ /* 0x000fe2000001ff00 */
[----:B------:R0:W-:Y:S01]  /*05e0*/  STL [R1], RZ ;  /* 0x000000ff01007387 */ /* 0x0001e20000100800 */
[----:B------:R-:W-:Y:S01]  /*05f0*/  CS2R R14, SRZ ;  /* 0x00000000000e7805 */ /* 0x000fe2000001ff00 */
[----:B------:R-:W-:Y:S01]  /*0600*/  CS2R R8, SRZ ;  /* 0x0000000000087805 */ /* 0x000fe2000001ff00 */
[----:B------:R-:W-:Y:S01]  /*0610*/  CS2R R10, SRZ ;  /* 0x00000000000a7805 */ /* 0x000fe2000001ff00 */
[----:B------:R0:W-:Y:S01]  /*0620*/  STL [R1+0x4], RZ ;  /* 0x000004ff01007387 */ /* 0x0001e20000100800 */
[----:B------:R-:W-:Y:S01]  /*0630*/  CS2R R4, SRZ ;  /* 0x0000000000047805 */ /* 0x000fe2000001ff00 */
[----:B------:R-:W-:-:S02]  /*0640*/  CS2R R6, SRZ ;  /* 0x0000000000067805 */ /* 0x000fc4000001ff00 */
[----:B------:R0:W-:Y:S04]  /*0650*/  STL [R1+0x8], RZ ;  /* 0x000008ff01007387 */ /* 0x0001e80000100800 */
[----:B------:R0:W-:Y:S04]  /*0660*/  STL [R1+0xc], RZ ;  /* 0x00000cff01007387 */ /* 0x0001e80000100800 */
[----:B------:R0:W-:Y:S04]  /*0670*/  STL [R1+0x40], RZ ;  /* 0x000040ff01007387 */ /* 0x0001e80000100800 */
[----:B------:R0:W-:Y:S04]  /*0680*/  STL [R1+0x44], RZ ;  /* 0x000044ff01007387 */ /* 0x0001e80000100800 */
[----:B------:R0:W-:Y:S04]  /*0690*/  STL [R1+0x48], RZ ;  /* 0x000048ff01007387 */ /* 0x0001e80000100800 */
[----:B------:R0:W-:Y:S01]  /*06a0*/  STL [R1+0x4c], RZ ;  /* 0x00004cff01007387 */ /* 0x0001e20000100800 */
[----:B------:R-:W-:Y:S05]  /*06b0*/  BRA `(.L_x_1) ;  /* 0x000111f000007947 */ /* 0x000fea0003800000 */
.L_x_0:
[----:B------:R-:W-:Y:S01]  /*06c0*/  IMAD.MOV.U32 R26, RZ, RZ, R2 ;  /* 0x000000ffff1a7224 */ /* 0x000fe200078e0002 */
[----:B0-----:R-:W-:Y:S01]  /*06d0*/  IABS R2, c[0x0][0x178] ;  /* 0x00005e0000027a13 */ /* 0x001fe20000000000 */
[----:B------:R-:W-:Y:S01]  /*06e0*/  IMAD.MOV.U32 R10, RZ, RZ, R0 ;  /* 0x000000ffff0a7224 */ /* 0x000fe200078e0000 */
[----:B------:R-:W-:Y:S01]  /*06f0*/  IABS R0, c[0x0][0x17c] ;  /* 0x00005f0000007a13 */ /* 0x000fe20000000000 */
[----:B------:R-:W0:Y:S01]  /*0700*/  S2R R27, SR_TID.X ;  /* 0x00000000001b7919 */ /* 0x000e220000002100 */
[----:B------:R-:W1:Y:S01]  /*0710*/  I2F.RP R3, R2 ;  /* 0x0000000200037306 */ /* 0x000e620000209400 */
[----:B------:R-:W-:Y:S01]  /*0720*/  IMAD.MOV.U32 R4, RZ, RZ, RZ ;  /* 0x000000ffff047224 */ /* 0x000fe200078e00ff */
[----:B------:R-:W-:Y:S01]  /*0730*/  IABS R23, R26 ;  /* 0x0000001a00177213 */ /* 0x000fe20000000000 */
[----:B------:R-:W-:Y:S01]  /*0740*/  IMAD.SHL.U32 R28, R28, 0x2, RZ ;  /* 0x000000021c1c7824 */ /* 0x000fe200078e00ff */
[----:B------:R-:W-:Y:S01]  /*0750*/  IABS R13, R29 ;  /* 0x0000001d000d7213 */ /* 0x000fe20000000000 */
[----:B------:R-:W-:-:S02]  /*0760*/  ULDC UR4, c[0x0][0x18c] ;  /* 0x0000630000047ab9 */ /* 0x000fc40000000800 */
[----:B------:R-:W-:Y:S01]  /*0770*/  USHF.L.U32 UR4, UR4, 0x6, URZ ;  /* 0x0000000604047899 */ /* 0x000fe2000800063f */
[----:B------:R-:W2:Y:S03]  /*0780*/  I2F.RP R8, R0 ;  /* 0x0000000000087306 */ /* 0x000ea60000209400 */
[----:B------:R-:W-:Y:S02]  /*0790*/  USHF.R.S32.HI UR5, URZ, 0x1f, UR4 ;  /* 0x0000001f3f057899 */ /* 0x000fe40008011404 */
[----:B------:R-:W-:Y:S02]  /*07a0*/  USHF.L.U32 UR8, UR4, 0x1, URZ ;  /* 0x0000000104087899 */ /* 0x000fe4000800063f */
[----:B------:R-:W-:Y:S01]  /*07b0*/  USHF.L.U64.HI UR5, UR4, 0x1, UR5 ;  /* 0x0000000104057899 */ /* 0x000fe20008010205 */
[----:B-1----:R-:W1:Y:S01]  /*07c0*/  MUFU.RCP R3, R3 ;  /* 0x0000000300037308 */ /* 0x002e620000001000 */
[----:B0-----:R-:W-:-:S07]  /*07d0*/  LOP3.LUT R24, R27, 0x3f, RZ, 0xc0, !PT ;  /* 0x0000003f1b187812 */ /* 0x001fce00078ec0ff */
[----:B--2---:R-:W0:Y:S01]  /*07e0*/  MUFU.RCP R8, R8 ;  /* 0x0000000800087308 */ /* 0x004e220000001000 */
[----:B-1----:R-:W-:-:S07]  /*07f0*/  IADD3 R5, R3, 0xffffffe, RZ ;  /* 0x0ffffffe03057810 */ /* 0x002fce0007ffe0ff */
[----:B------:R-:W1:Y:S01]  /*0800*/  F2I.FTZ.U32.TRUNC.NTZ R5, R5 ;  /* 0x0000000500057305 */ /* 0x000e62000021f000 */
[----:B0-----:R-:W-:Y:S02]  /*0810*/  IADD3 R6, R8, 0xffffffe, RZ ;  /* 0x0ffffffe08067810 */ /* 0x001fe40007ffe0ff */
[----:B------:R-:W-:-:S05]  /*0820*/  SHF.R.S32.HI R8, RZ, 0x1f, R11 ;  /* 0x0000001fff087819 */ /* 0x000fca000001140b */
[----:B------:R0:W2:Y:S01]  /*0830*/  F2I.FTZ.U32.TRUNC.NTZ R7, R6 ;  /* 0x0000000600077305 */ /* 0x0000a2000021f000 */
[----:B------:R-:W-:Y:S01]  /*0840*/  LEA.HI R11, R8, R11, RZ, 0x6 ;  /* 0x0000000b080b7211 */ /* 0x000fe200078f30ff */
[----:B-1----:R-:W-:Y:S02]  /*0850*/  IMAD.MOV R9, RZ, RZ, -R5 ;  /* 0x000000ffff097224 */ /* 0x002fe400078e0a05 */
[----:B0-----:R-:W-:Y:S02]  /*0860*/  IMAD.MOV.U32 R6, RZ, RZ, RZ ;  /* 0x000000ffff067224 */ /* 0x001fe400078e00ff */
[----:B------:R-:W-:-:S04]  /*0870*/  IMAD R9, R9, R2, RZ ;  /* 0x0000000209097224 */ /* 0x000fc800078e02ff */
[----:B------:R-:W-:Y:S01]  /*0880*/  IMAD.HI.U32 R4, R5, R9, R4 ;  /* 0x0000000905047227 */ /* 0x000fe200078e0004 */
[----:B------:R-:W-:-:S03]  /*0890*/  SHF.R.U32.HI R5, RZ, 0x6, R27 ;  /* 0x00000006ff057819 */ /* 0x000fc6000001161b */
[----:B--2---:R-:W-:Y:S01]  /*08a0*/  IMAD.MOV R9, RZ, RZ, -R7 ;  /* 0x000000ffff097224 */ /* 0x004fe200078e0a07 */
[----:B------:R-:W-:Y:S01]  /*08b0*/  SGXT.U32 R5, R5, 0x2 ;  /* 0x000000020505781a */ /* 0x000fe20000000000 */
[----:B------:R-:W-:-:S03]  /*08c0*/  IMAD.HI.U32 R3, R4, R23, RZ ;  /* 0x0000001704037227 */ /* 0x000fc600078e00ff */
[----:B------:R-:W-:Y:S01]  /*08d0*/  LOP3.LUT R5, R10, R5, RZ, 0xfc, !PT ;  /* 0x000000050a057212 */ /* 0x000fe200078efcff */
[----:B------:R-:W-:Y:S02]  /*08e0*/  IMAD.MOV R8, RZ, RZ, -R3 ;  /* 0x000000ffff087224 */ /* 0x000fe400078e0a03 */
[----:B------:R-:W-:Y:S01]  /*08f0*/  IMAD.HI.U32 R4, R4, R13, RZ ;  /* 0x0000000d04047227 */ /* 0x000fe200078e00ff */
[C---:B------:R-:W-:Y:S02]  /*0900*/  LOP3.LUT R16, R5.reuse, 0x18, RZ, 0xfc, !PT ;  /* 0x0000001805107812 */ /* 0x040fe400078efcff */
[C---:B------:R-:W-:Y:S01]  /*0910*/  LOP3.LUT R10, R5.reuse, 0x14, RZ, 0xfc, !PT ;  /* 0x00000014050a7812 */ /* 0x040fe200078efcff */
[C---:B------:R-:W-:Y:S01]  /*0920*/  IMAD R23, R2.reuse, R8, R23 ;  /* 0x0000000802177224 */ /* 0x040fe200078e0217 */
[----:B------:R-:W-:Y:S01]  /*0930*/  LOP3.LUT R14, R5, 0x10, RZ, 0xfc, !PT ;  /* 0x00000010050e7812 */ /* 0x000fe200078efcff */
[----:B------:R-:W-:Y:S01]  /*0940*/  IMAD.MOV R8, RZ, RZ, -R4 ;  /* 0x000000ffff087224 */ /* 0x000fe200078e0a04 */
[----:B------:R-:W-:Y:S01]  /*0950*/  IABS R19, R16 ;  /* 0x0000001000137213 */ /* 0x000fe20000000000 */
[----:B------:R-:W-:Y:S01]  /*0960*/  IMAD R9, R9, R0, RZ ;  /* 0x0000000009097224 */ /* 0x000fe200078e02ff */
[C---:B------:R-:W-:Y:S01]  /*0970*/  ISETP.GT.U32.AND P0, PT, R2.reuse, R23, PT ;  /* 0x000000170200720c */ /* 0x040fe20003f04070 */
[----:B------:R-:W-:Y:S01]  /*0980*/  IMAD R13, R2, R8, R13 ;  /* 0x00000008020d7224 */ /* 0x000fe200078e020d */
[----:B------:R-:W-:Y:S01]  /*0990*/  IABS R17, R10 ;  /* 0x0000000a00117213 */ /* 0x000fe20000000000 */
[----:B------:R-:W-:Y:S01]  /*09a0*/  IMAD.HI.U32 R3, R7, R9, R6 ;  /* 0x0000000907037227 */ /* 0x000fe200078e0006 */
[----:B------:R-:W-:-:S02]  /*09b0*/  LOP3.LUT R6, R5, 0x1c, RZ, 0xfc, !PT ;  /* 0x0000001c05067812 */ /* 0x000fc400078efcff */
[----:B------:R-:W-:Y:S02]  /*09c0*/  ISETP.GT.U32.AND P1, PT, R2, R13, PT ;  /* 0x0000000d0200720c */ /* 0x000fe40003f24070 */
[----:B------:R-:W-:Y:S01]  /*09d0*/  IABS R21, R6 ;  /* 0x0000000600157213 */ /* 0x000fe20000000000 */
[C---:B------:R-:W-:Y:S01]  /*09e0*/  IMAD.HI.U32 R7, R3.reuse, R19, RZ ;  /* 0x0000001303077227 */ /* 0x040fe200078e00ff */
[----:B------:R-:W-:Y:S02]  /*09f0*/  ISETP.GE.AND P4, PT, R6, RZ, PT ;  /* 0x000000ff0600720c */ /* 0x000fe40003f86270 */
[----:B------:R-:W-:Y:S01]  /*0a00*/  IABS R9, R14 ;  /* 0x0000000e00097213 */ /* 0x000fe20000000000 */
[----:B------:R-:W-:Y:S01]  /*0a10*/  IMAD.HI.U32 R6, R3, R21, RZ ;  /* 0x0000001503067227 */ /* 0x000fe200078e00ff */
[----:B------:R-:W-:Y:S02]  /*0a20*/  ISETP.GE.AND P2, PT, R5, RZ, PT ;  /* 0x000000ff0500720c */ /* 0x000fe40003f46270 */
[----:B------:R-:W-:Y:S01]  /*0a30*/  IABS R15, R5 ;  /* 0x00000005000f7213 */ /* 0x000fe20000000000 */
[----:B------:R-:W-:-:S02]  /*0a40*/  @!P0 IMAD.IADD R23, R23, 0x1, -R2 ;  /* 0x0000000117178824 */ /* 0x000fc400078e0a02 */
[----:B------:R-:W-:-:S03]  /*0a50*/  IMAD.HI.U32 R4, R3, R17, RZ ;  /* 0x0000001103047227 */ /* 0x000fc600078e00ff */
[----:B------:R-:W-:Y:S01]  /*0a60*/  ISETP.GT.U32.AND P0, PT, R2, R23, PT ;  /* 0x000000170200720c */ /* 0x000fe20003f04070 */
[----:B------:R-:W-:Y:S02]  /*0a70*/  IMAD.MOV R12, RZ, RZ, -R6 ;  /* 0x000000ffff0c7224 */ /* 0x000fe400078e0a06 */
[----:B------:R-:W-:Y:S02]  /*0a80*/  @!P1 IMAD.IADD R13, R13, 0x1, -R2 ;  /* 0x000000010d0d9824 */ /* 0x000fe400078e0a02 */
[----:B------:R-:W-:-:S03]  /*0a90*/  IMAD.HI.U32 R6, R3, R9, RZ ;  /* 0x0000000903067227 */ /* 0x000fc600078e00ff */
[----:B------:R-:W-:Y:S01]  /*0aa0*/  ISETP.GT.U32.AND P6, PT, R2, R13, PT ;  /* 0x0000000d0200720c */ /* 0x000fe20003fc4070 */
[----:B------:R-:W-:Y:S02]  /*0ab0*/  IMAD.MOV R7, RZ, RZ, -R7 ;  /* 0x000000ffff077224 */ /* 0x000fe400078e0a07 */
[----:B------:R-:W-:Y:S02]  /*0ac0*/  IMAD.MOV R4, RZ, RZ, -R4 ;  /* 0x000000ffff047224 */ /* 0x000fe400078e0a04 */
[C---:B------:R-:W-:Y:S01]  /*0ad0*/  IMAD R21, R0.reuse, R12, R21 ;  /* 0x0000000c00157224 */ /* 0x040fe200078e0215 */
[C---:B------:R-:W-:Y:S01]  /*0ae0*/  LOP3.LUT R12, R5.reuse, 0xc, RZ, 0xfc, !PT ;  /* 0x0000000c050c7812 */ /* 0x040fe200078efcff */
[----:B------:R-:W-:Y:S02]  /*0af0*/  IMAD.MOV R6, RZ, RZ, -R6 ;  /* 0x000000ffff067224 */ /* 0x000fe400078e0a06 */
[C---:B------:R-:W-:Y:S01]  /*0b00*/  IMAD R19, R0.reuse, R7, R19 ;  /* 0x0000000700137224 */ /* 0x040fe200078e0213 */
[C---:B------:R-:W-:Y:S01]  /*0b10*/  ISETP.GT.U32.AND P5, PT, R0.reuse, R21, PT ;  /* 0x000000150000720c */ /* 0x040fe20003fa4070 */
[C---:B------:R-:W-:Y:S01]  /*0b20*/  IMAD R17, R0.reuse, R4, R17 ;  /* 0x0000000400117224 */ /* 0x040fe200078e0211 */
[----:B------:R-:W-:Y:S01]  /*0b30*/  IABS R7, R12 ;  /* 0x0000000c00077213 */ /* 0x000fe20000000000 */
[C---:B------:R-:W-:Y:S01]  /*0b40*/  IMAD R9, R0.reuse, R6, R9 ;  /* 0x0000000600097224 */ /* 0x040fe200078e0209 */
[----:B------:R-:W-:Y:S01]  /*0b50*/  LOP3.LUT R6, R5, 0x8, RZ, 0xfc, !PT ;  /* 0x0000000805067812 */ /* 0x000fe200078efcff */
[----:B------:R-:W-:Y:S01]  /*0b60*/  @!P0 IMAD.IADD R23, R23, 0x1, -R2 ;  /* 0x0000000117178824 */ /* 0x000fe200078e0a02 */
[C---:B------:R-:W-:Y:S01]  /*0b70*/  ISETP.GT.U32.AND P1, PT, R0.reuse, R19, PT ;  /* 0x000000130000720c */ /* 0x040fe20003f24070 */
[----:B------:R-:W-:Y:S01]  /*0b80*/  IMAD.HI.U32 R18, R3, R7, RZ ;  /* 0x0000000703127227 */ /* 0x000fe200078e00ff */
[----:B------:R-:W-:-:S02]  /*0b90*/  ISETP.GT.U32.AND P3, PT, R0, R17, PT ;  /* 0x000000110000720c */ /* 0x000fc40003f64070 */
[----:B------:R-:W-:Y:S01]  /*0ba0*/  LOP3.LUT R4, R5, 0x4, RZ, 0xfc, !PT ;  /* 0x0000000405047812 */ /* 0x000fe200078efcff */
[----:B------:R-:W-:Y:S01]  /*0bb0*/  IMAD.MOV R22, RZ, RZ, -R18 ;  /* 0x000000ffff167224 */ /* 0x000fe200078e0a12 */
[----:B------:R-:W-:Y:S01]  /*0bc0*/  IABS R8, R6 ;  /* 0x0000000600087213 */ /* 0x000fe20000000000 */
[----:B------:R-:W-:Y:S01]  /*0bd0*/  @!P6 IMAD.IADD R13, R13, 0x1, -R2 ;  /* 0x000000010d0de824 */ /* 0x000fe200078e0a02 */
[----:B------:R-:W-:Y:S01]  /*0be0*/  ISETP.GE.AND P0, PT, R26, RZ, PT ;  /* 0x000000ff1a00720c */ /* 0x000fe20003f06270 */
[----:B------:R-:W-:Y:S01]  /*0bf0*/  @!P5 IMAD.IADD R21, R21, 0x1, -R0 ;  /* 0x000000011515d824 */ /* 0x000fe200078e0a00 */
[----:B------:R-:W-:Y:S01]  /*0c00*/  IABS R5, R4 ;  /* 0x0000000400057213 */ /* 0x000fe20000000000 */
[----:B------:R-:W-:Y:S01]  /*0c10*/  IMAD.HI.U32 R18, R3, R8, RZ ;  /* 0x0000000803127227 */ /* 0x000fe200078e00ff */
[----:B------:R-:W-:Y:S02]  /*0c20*/  ISETP.GE.AND P6, PT, R29, RZ, PT ;  /* 0x000000ff1d00720c */ /* 0x000fe40003fc6270 */
[----:B------:R-:W-:Y:S01]  /*0c30*/  ISETP.NE.AND P5, PT, RZ, c[0x0][0x178], PT ;  /* 0x00005e00ff007a0c */ /* 0x000fe20003fa5270 */
[----:B------:R-:W-:-:S04]  /*0c40*/  IMAD.HI.U32 R20, R3, R5, RZ ;  /* 0x0000000503147227 */ /* 0x000fc800078e00ff */
[----:B------:R-:W-:-:S04]  /*0c50*/  IMAD.HI.U32 R3, R3, R15, RZ ;  /* 0x0000000f03037227 */ /* 0x000fc800078e00ff */
[----:B------:R-:W-:Y:S02]  /*0c60*/  IMAD.MOV R25, RZ, RZ, -R18 ;  /* 0x000000ffff197224 */ /* 0x000fe400078e0a12 */
[--C-:B------:R-:W-:Y:S02]  /*0c70*/  @!P1 IMAD.IADD R19, R19, 0x1, -R0.reuse ;  /* 0x0000000113139824 */ /* 0x100fe400078e0a00 */
[----:B------:R-:W-:Y:S01]  /*0c80*/  @!P3 IMAD.IADD R17, R17, 0x1, -R0 ;  /* 0x000000011111b824 */ /* 0x000fe200078e0a00 */
[C---:B------:R-:W-:Y:S01]  /*0c90*/  ISETP.GT.U32.AND P3, PT, R0.reuse, R21, PT ;  /* 0x000000150000720c */ /* 0x040fe20003f64070 */
[----:B------:R-:W-:Y:S02]  /*0ca0*/  IMAD.MOV R18, RZ, RZ, -R3 ;  /* 0x000000ffff127224 */ /* 0x000fe400078e0a03 */
[C---:B------:R-:W-:Y:S01]  /*0cb0*/  IMAD R3, R0.reuse, R25, R8 ;  /* 0x0000001900037224 */ /* 0x040fe200078e0208 */
[C---:B------:R-:W-:Y:S01]  /*0cc0*/  ISETP.GT.U32.AND P1, PT, R0.reuse, R17, PT ;  /* 0x000000110000720c */ /* 0x040fe20003f24070 */
[----:B------:R-:W-:Y:S01]  /*0cd0*/  @!P0 IMAD.MOV R23, RZ, RZ, -R23 ;  /* 0x000000ffff178224 */ /* 0x000fe200078e0a17 */
[C---:B------:R-:W-:Y:S01]  /*0ce0*/  ISETP.GT.U32.AND P0, PT, R0.reuse, R19, PT ;  /* 0x000000130000720c */ /* 0x040fe20003f04070 */
[----:B------:R-:W-:Y:S01]  /*0cf0*/  IMAD.MOV.U32 R25, RZ, RZ, R13 ;  /* 0x000000ffff197224 */ /* 0x000fe200078e000d */
[----:B------:R-:W-:Y:S01]  /*0d00*/  LOP3.LUT R8, RZ, c[0x0][0x178], RZ, 0x33, !PT ;  /* 0x00005e00ff087a12 */ /* 0x000fe200078e33ff */
[----:B------:R-:W-:-:S02]  /*0d10*/  IMAD R7, R0, R22, R7 ;  /* 0x0000001600077224 */ /* 0x000fc400078e0207 */
[----:B------:R-:W-:Y:S01]  /*0d20*/  @!P6 IMAD.MOV R25, RZ, RZ, -R25 ;  /* 0x000000ffff19e224 */ /* 0x000fe200078e0a19 */
[----:B------:R-:W-:Y:S01]  /*0d30*/  SEL R2, R8, R23, !P5 ;  /* 0x0000001708027207 */ /* 0x000fe20006800000 */
[----:B------:R-:W-:Y:S01]  /*0d40*/  IMAD.MOV R20, RZ, RZ, -R20 ;  /* 0x000000ffff147224 */ /* 0x000fe200078e0a14 */
[----:B------:R-:W-:Y:S01]  /*0d50*/  ISETP.GT.U32.AND P6, PT, R0, R9, PT ;  /* 0x000000090000720c */ /* 0x000fe20003fc4070 */
[--C-:B------:R-:W-:Y:S01]  /*0d60*/  @!P3 IMAD.IADD R21, R21, 0x1, -R0.reuse ;  /* 0x000000011515b824 */ /* 0x100fe200078e0a00 */
[----:B------:R-:W-:Y:S01]  /*0d70*/  SEL R8, R8, R25, !P5 ;  /* 0x0000001908087207 */ /* 0x000fe20006800000 */
[C---:B------:R-:W-:Y:S01]  /*0d80*/  IMAD R5, R0.reuse, R20, R5 ;  /* 0x0000001400057224 */ /* 0x040fe200078e0205 */
[C---:B------:R-:W-:Y:S01]  /*0d90*/  ISETP.GT.U32.AND P5, PT, R0.reuse, R7, PT ;  /* 0x000000070000720c */ /* 0x040fe20003fa4070 */
[C---:B------:R-:W-:Y:S01]  /*0da0*/  IMAD R15, R0.reuse, R18, R15 ;  /* 0x00000012000f7224 */ /* 0x040fe200078e020f */
[C---:B------:R-:W-:Y:S01]  /*0db0*/  ISETP.GT.U32.AND P3, PT, R0.reuse, R3, PT ;  /* 0x000000030000720c */ /* 0x040fe20003f64070 */
[--C-:B------:R-:W-:Y:S01]  /*0dc0*/  @!P0 IMAD.IADD R19, R19, 0x1, -R0.reuse ;  /* 0x0000000113138824 */ /* 0x100fe200078e0a00 */
[C---:B------:R-:W-:Y:S01]  /*0dd0*/  ISETP.GT.U32.AND P0, PT, R0.reuse, R5, PT ;  /* 0x000000050000720c */ /* 0x040fe20003f04070 */
[--C-:B------:R-:W-:Y:S01]  /*0de0*/  @!P1 IMAD.IADD R17, R17, 0x1, -R0.reuse ;  /* 0x0000000111119824 */ /* 0x100fe200078e0a00 */
[----:B------:R-:W-:Y:S01]  /*0df0*/  ISETP.GT.U32.AND P1, PT, R0, R15, PT ;  /* 0x0000000f0000720c */ /* 0x000fe20003f24070 */
[C---:B------:R-:W-:Y:S01]  /*0e00*/  IMAD.SHL.U32 R13, R27.reuse, 0x2, RZ ;  /* 0x000000021b0d7824 */ /* 0x040fe200078e00ff */
[----:B------:R-:W-:Y:S01]  /*0e10*/  LOP3.LUT R18, R27, 0x7, RZ, 0xc0, !PT ;  /* 0x000000071b127812 */ /* 0x000fe200078ec0ff */
[----:B------:R-:W-:Y:S01]  /*0e20*/  @!P6 IMAD.IADD R9, R9, 0x1, -R0 ;  /* 0x000000010909e824 */ /* 0x000fe200078e0a00 */
[----:B------:R-:W-:Y:S01]  /*0e30*/  ISETP.GE.AND P6, PT, R16, RZ, PT ;  /* 0x000000ff1000720c */ /* 0x000fe20003fc6270 */
[----:B------:R-:W-:-:S02]  /*0e40*/  @!P4 IMAD.MOV R21, RZ, RZ, -R21 ;  /* 0x000000ffff15c224 */ /* 0x000fc400078e0a15 */
[--C-:B------:R-:W-:Y:S01]  /*0e50*/  @!P5 IMAD.IADD R7, R7, 0x1, -R0.reuse ;  /* 0x000000010707d824 */ /* 0x100fe200078e0a00 */
[C---:B------:R-:W-:Y:S01]  /*0e60*/  ISETP.GT.U32.AND P5, PT, R0.reuse, R9, PT ;  /* 0x000000090000720c */ /* 0x040fe20003fa4070 */
[--C-:B------:R-:W-:Y:S02]  /*0e70*/  @!P3 IMAD.IADD R3, R3, 0x1, -R0.reuse ;  /* 0x000000010303b824 */ /* 0x100fe400078e0a00 */
[--C-:B------:R-:W-:Y:S01]  /*0e80*/  @!P0 IMAD.IADD R5, R5, 0x1, -R0.reuse ;  /* 0x0000000105058824 */ /* 0x100fe200078e0a00 */
[----:B------:R-:W-:Y:S01]  /*0e90*/  ISETP.GT.U32.AND P3, PT, R0, R7, PT ;  /* 0x000000070000720c */ /* 0x000fe20003f64070 */
[----:B------:R-:W-:Y:S01]  /*0ea0*/  IMAD R20, R18, 0x90, RZ ;  /* 0x0000009012147824 */ /* 0x000fe200078e02ff */
[C---:B------:R-:W-:Y:S01]  /*0eb0*/  ISETP.GT.U32.AND P0, PT, R0.reuse, R3, PT ;  /* 0x000000030000720c */ /* 0x040fe20003f04070 */
[--C-:B------:R-:W-:Y:S01]  /*0ec0*/  @!P1 IMAD.IADD R15, R15, 0x1, -R0.reuse ;  /* 0x000000010f0f9824 */ /* 0x100fe200078e0a00 */
[----:B------:R-:W-:Y:S01]  /*0ed0*/  ISETP.GT.U32.AND P1, PT, R0, R5, PT ;  /* 0x000000050000720c */ /* 0x000fe20003f24070 */
[----:B------:R-:W-:Y:S01]  /*0ee0*/  @!P6 IMAD.MOV R19, RZ, RZ, -R19 ;  /* 0x000000ffff13e224 */ /* 0x000fe200078e0a13 */
[----:B------:R-:W-:Y:S01]  /*0ef0*/  LOP3.LUT R22, R20, 0x30, R13, 0x78, !PT ;  /* 0x0000003014167812 */ /* 0x000fe200078e780d */
[----:B------:R-:W-:Y:S01]  /*0f00*/  IMAD R29, R18, 0x410, RZ ;  /* 0x00000410121d7824 */ /* 0x000fe200078e02ff */
[----:B------:R-:W-:Y:S01]  /*0f10*/  LOP3.LUT R13, R13, 0x10, RZ, 0xc0, !PT ;  /* 0x000000100d0d7812 */ /* 0x000fe200078ec0ff */
[----:B------:R-:W-:Y:S01]  /*0f20*/  IMAD.SHL.U32 R26, R27, 0x200, RZ ;  /* 0x000002001b1a7824 */ /* 0x000fe200078e00ff */
[----:B------:R-:W-:Y:S01]  /*0f30*/  ISETP.GT.U32.AND P4, PT, R0, R15, PT ;  /* 0x0000000f0000720c */ /* 0x000fe20003f84070 */
[--C-:B------:R-:W-:Y:S01]  /*0f40*/  @!P5 IMAD.IADD R9, R9, 0x1, -R0.reuse ;  /* 0x000000010909d824 */ /* 0x100fe200078e0a00 */
[----:B------:R-:W-:Y:S01]  /*0f50*/  ISETP.GE.AND P6, PT, R10, RZ, PT ;  /* 0x000000ff0a00720c */ /* 0x000fe20003fc6270 */
[--C-:B------:R-:W-:Y:S01]  /*0f60*/  @!P3 IMAD.IADD R7, R7, 0x1, -R0.reuse ;  /* 0x000000010707b824 */ /* 0x100fe200078e0a00 */
[----:B------:R-:W-:Y:S01]  /*0f70*/  LOP3.LUT R18, R13, 0xe0, R27, 0xf8, !PT ;  /* 0x000000e00d127812 */ /* 0x000fe200078ef81b */
[--C-:B------:R-:W-:Y:S01]  /*0f80*/  @!P0 IMAD.IADD R3, R3, 0x1, -R0.reuse ;  /* 0x0000000103038824 */ /* 0x100fe200078e0a00 */
[----:B------:R-:W-:Y:S01]  /*0f90*/  ISETP.GE.AND P5, PT, R14, RZ, PT ;  /* 0x000000ff0e00720c */ /* 0x000fe20003fa6270 */
[--C-:B------:R-:W-:Y:S01]  /*0fa0*/  @!P1 IMAD.IADD R5, R5, 0x1, -R0.reuse ;  /* 0x0000000105059824 */ /* 0x100fe200078e0a00 */
[----:B------:R-:W-:Y:S01]  /*0fb0*/  ISETP.GE.AND P3, PT, R12, RZ, PT ;  /* 0x000000ff0c00720c */ /* 0x000fe20003f66270 */
[----:B------:R-:W-:Y:S01]  /*0fc0*/  STL [R1+0x73c], R26 ;  /* 0x00073c1a01007387 */ /* 0x000fe20000100800 */
[----:B------:R-:W-:Y:S01]  /*0fd0*/  ISETP.GE.AND P0, PT, R6, RZ, PT ;  /* 0x000000ff0600720c */ /* 0x000fe20003f06270 */
[----:B------:R-:W-:Y:S01]  /*0fe0*/  IMAD R8, R8, c[0x0][0x184], RZ ;  /* 0x0000610008087a24 */ /* 0x000fe200078e02ff */
[----:B------:R-:W-:Y:S01]  /*0ff0*/  LOP3.LUT R29, R29, R18, RZ, 0x3c, !PT ;  /* 0x000000121d1d7212 */ /* 0x000fe200078e3cff */
[----:B------:R-:W-:Y:S01]  /*1000*/  @!P4 IMAD.IADD R15, R15, 0x1, -R0 ;  /* 0x000000010f0fc824 */ /* 0x000fe200078e0a00 */
[----:B------:R-:W-:Y:S01]  /*1010*/  LOP3.LUT R6, R26, 0x2000, RZ, 0xc0, !PT ;  /* 0x000020001a067812 */ /* 0x000fe200078ec0ff */
[----:B------:R-:W-:Y:S01]  /*1020*/  @!P6 IMAD.MOV R17, RZ, RZ, -R17 ;  /* 0x000000ffff11e224 */ /* 0x000fe200078e0a11 */
[----:B------:R-:W-:Y:S01]  /*1030*/  ISETP.GE.AND P1, PT, R4, RZ, PT ;  /* 0x000000ff0400720c */ /* 0x000fe20003f26270 */
[----:B------:R-:W-:Y:S01]  /*1040*/  IMAD R0, R24, c[0x0][0x18c], RZ ;  /* 0x0000630018007a24 */ /* 0x000fe200078e02ff */
[----:B------:R-:W-:Y:S01]  /*1050*/  ISETP.NE.AND P4, PT, RZ, c[0x0][0x17c], PT ;  /* 0x00005f00ff007a0c */ /* 0x000fe20003f85270 */
[----:B------:R-:W-:Y:S01]  /*1060*/  IMAD.IADD R29, R6, 0x1, R29 ;  /* 0x00000001061d7824 */ /* 0x000fe200078e021d */
[----:B------:R-:W-:Y:S01]  /*1070*/  LOP3.LUT R6, RZ, c[0x0][0x17c], RZ, 0x33, !PT ;  /* 0x00005f00ff067a12 */ /* 0x000fe200078e33ff */
[----:B------:R-:W-:Y:S01]  /*1080*/  @!P5 IMAD.MOV R9, RZ, RZ, -R9 ;  /* 0x000000ffff09d224 */ /* 0x000fe200078e0a09 */
[----:B------:R-:W-:Y:S01]  /*1090*/  LEA R13, P6, R0, c[0x0][0x168], 0x1 ;  /* 0x00005a00000d7a11 */ /* 0x000fe200078c08ff */
[----:B------:R-:W-:Y:S01]  /*10a0*/  @!P3 IMAD.MOV R7, RZ, RZ, -R7 ;  /* 0x000000ffff07b224 */ /* 0x000fe200078e0a07 */
[C---:B------:R-:W-:Y:S01]  /*10b0*/  SEL R16, R6.reuse, R21, !P4 ;  /* 0x0000001506107207 */ /* 0x040fe20006000000 */
[----:B------:R-:W-:Y:S01]  /*10c0*/  @!P0 IMAD.MOV R3, RZ, RZ, -R3 ;  /* 0x000000ffff038224 */ /* 0x000fe200078e0a03 */
[C---:B------:R-:W-:Y:S01]  /*10d0*/  SEL R14, R6.reuse, R19, !P4 ;  /* 0x00000013060e7207 */ /* 0x040fe20006000000 */
[----:B------:R-:W-:Y:S01]  /*10e0*/  @!P2 IMAD.MOV R15, RZ, RZ, -R15 ;  /* 0x000000ffff0fa224 */ /* 0x000fe200078e0a0f */
[----:B------:R-:W-:Y:S01]  /*10f0*/  SEL R12, R6, R17, !P4 ;  /* 0x00000011060c7207 */ /* 0x000fe20006000000 */
[----:B------:R-:W-:Y:S01]  /*1100*/  IMAD R16, R16, c[0x0][0x190], RZ ;  /* 0x0000640010107a24 */ /* 0x000fe200078e02ff */
[----:B------:R-:W-:Y:S01]  /*1110*/  SEL R9, R6, R9, !P4 ;  /* 0x0000000906097207 */ /* 0x000fe20006000000 */
[----:B------:R-:W-:Y:S01]  /*1120*/  IMAD R14, R14, c[0x0][0x190], RZ ;  /* 0x000064000e0e7a24 */ /* 0x000fe200078e02ff */
[----:B------:R-:W-:Y:S01]  /*1130*/  SEL R7, R6, R7, !P4 ;  /* 0x0000000706077207 */ /* 0x000fe20006000000 */
[----:B------:R-:W-:Y:S01]  /*1140*/  IMAD R12, R12, c[0x0][0x190], RZ ;  /* 0x000064000c0c7a24 */ /* 0x000fe200078e02ff */
[----:B------:R-:W-:Y:S01]  /*1150*/  SEL R3, R6, R3, !P4 ;  /* 0x0000000306037207 */ /* 0x000fe20006000000 */
[----:B------:R-:W-:Y:S01]  /*1160*/  @!P1 IMAD.MOV R5, RZ, RZ, -R5 ;  /* 0x000000ffff059224 */ /* 0x000fe200078e0a05 */
[----:B------:R-:W-:Y:S01]  /*1170*/  LEA.HI.X.SX32 R0, R0, c[0x0][0x16c], 0x1, P6 ;  /* 0x00005b0000007a11 */ /* 0x000fe200030f0eff */
[----:B------:R-:W-:Y:S01]  /*1180*/  IMAD R9, R9, c[0x0][0x190], RZ ;  /* 0x0000640009097a24 */ /* 0x000fe200078e02ff */
[-C--:B------:R-:W-:Y:S01]  /*1190*/  LEA R17, P5, R16, R13.reuse, 0x1 ;  /* 0x0000000d10117211 */ /* 0x080fe200078a08ff */
[----:B------:R-:W-:Y:S01]  /*11a0*/  IMAD R7, R7, c[0x0][0x190], RZ ;  /* 0x0000640007077a24 */ /* 0x000fe200078e02ff */
[-C--:B------:R-:W-:Y:S01]  /*11b0*/  LEA R19, P6, R14, R13.reuse, 0x1 ;  /* 0x0000000d0e137211 */ /* 0x080fe200078c08ff */
[----:B------:R-:W-:Y:S01]  /*11c0*/  IMAD R3, R3, c[0x0][0x190], RZ ;  /* 0x0000640003037a24 */ /* 0x000fe200078e02ff */
[----:B------:R-:W-:Y:S01]  /*11d0*/  LEA R18, P0, R12, R13, 0x1 ;  /* 0x0000000d0c127211 */ /* 0x000fe200078008ff */
[----:B------:R0:W-:Y:S01]  /*11e0*/  STL [R1+0x2e4], R17 ;  /* 0x0002e41101007387 */ /* 0x0001e20000100800 */
[----:B------:R-:W-:Y:S01]  /*11f0*/  SEL R5, R6, R5, !P4 ;  /* 0x0000000506057207 */ /* 0x000fe20006000000 */
[----:B------:R-:W-:Y:S01]  /*1200*/  IMAD R2, R2, c[0x0][0x184], RZ ;  /* 0x0000610002027a24 */ /* 0x000fe200078e02ff */
[----:B------:R-:W-:Y:S01]  /*1210*/  SEL R6, R6, R15, !P4 ;  /* 0x0000000f06067207 */ /* 0x000fe20006000000 */
[----:B------:R1:W-:Y:S01]  /*1220*/  STL [R1+0x2ec], R19 ;  /* 0x0002ec1301007387 */ /* 0x0003e20000100800 */
[-C--:B------:R-:W-:Y:S01]  /*1230*/  LEA.HI.X.SX32 R16, R16, R0.reuse, 0x1, P5 ;  /* 0x0000000010107211 */ /* 0x080fe200028f0eff */
[----:B------:R-:W-:Y:S01]  /*1240*/  IMAD R5, R5, c[0x0][0x190], RZ ;  /* 0x0000640005057a24 */ /* 0x000fe200078e02ff */
[-C--:B------:R-:W-:Y:S01]  /*1250*/  LEA.HI.X.SX32 R14, R14, R0.reuse, 0x1, P6 ;  /* 0x000000000e0e7211 */ /* 0x080fe200030f0eff */
[----:B------:R2:W-:Y:S01]  /*1260*/  STL [R1+0x2f4], R18 ;  /* 0x0002f41201007387 */ /* 0x0005e20000100800 */
[----:B------:R-:W-:Y:S01]  /*1270*/  IMAD R6, R6, c[0x0][0x190], RZ ;  /* 0x0000640006067a24 */ /* 0x000fe200078e02ff */
[----:B0-----:R-:W-:Y:S01]  /*1280*/  LEA R17, P1, R9, R13, 0x1 ;  /* 0x0000000d09117211 */ /* 0x001fe200078208ff */
[----:B------:R-:W-:Y:S01]  /*1290*/  IMAD.MOV.U32 R10, RZ, RZ, c[0x0][0x188] ;  /* 0x00006200ff0a7624 */ /* 0x000fe200078e00ff */
[----:B------:R-:W-:-:S02]  /*12a0*/  LEA.HI.X.SX32 R12, R12, R0, 0x1, P0 ;  /* 0x000000000c0c7211 */ /* 0x000fc400000f0eff */
[-C--:B-1----:R-:W-:Y:S01]  /*12b0*/  LEA R19, P2, R7, R13.reuse, 0x1 ;  /* 0x0000000d07137211 */ /* 0x082fe200078408ff */
[----:B------:R0:W-:Y:S01]  /*12c0*/  STL [R1+0x6d0], R17 ;  /* 0x0006d01101007387 */ /* 0x0001e20000100800 */
[C---:B------:R-:W-:Y:S01]  /*12d0*/  IMAD R4, R10.reuse, 0x3f, RZ ;  /* 0x0000003f0a047824 */ /* 0x040fe200078e02ff */
[-C--:B--2---:R-:W-:Y:S02]  /*12e0*/  LEA R18, P3, R3, R13.reuse, 0x1 ;  /* 0x0000000d03127211 */ /* 0x084fe400078608ff */
[----:B------:R-:W-:Y:S01]  /*12f0*/  STL [R1+0x6f0], R19 ;  /* 0x0006f01301007387 */ /* 0x000fe20000100800 */
[----:B------:R-:W-:Y:S01]  /*1300*/  LEA.HI.X.SX32 R7, R7, R0, 0x1, P2 ;  /* 0x0000000007077211 */ /* 0x000fe200010f0eff */
[----:B------:R-:W-:Y:S02]  /*1310*/  IMAD R15, R10, 0x3e, RZ ;  /* 0x0000003e0a0f7824 */ /* 0x000fe400078e02ff */
[----:B------:R1:W-:Y:S01]  /*1320*/  STL [R1+0x6f8], R18 ;  /* 0x0006f81201007387 */ /* 0x0003e20000100800 */
[----:B0-----:R-:W-:-:S02]  /*1330*/  LEA R17, P4, R5, R13, 0x1 ;  /* 0x0000000d05117211 */ /* 0x001fc400078808ff */
[----:B------:R-:W-:-:S03]  /*1340*/  LEA R13, P6, R6, R13, 0x1 ;  /* 0x0000000d060d7211 */ /* 0x000fc600078c08ff */
[----:B------:R-:W-:Y:S01]  /*1350*/  STL [R1+0x700], R17 ;  /* 0x0007001101007387 */ /* 0x000fe20000100800 */
[----:B-1----:R-:W-:-:S03]  /*1360*/  LEA R18, P5, R8, c[0x0][0x160], 0x1 ;  /* 0x0000580008127a11 */ /* 0x002fc600078a08ff */
[----:B------:R0:W-:Y:S01]  /*1370*/  STL [R1+0x2e0], R16 ;  /* 0x0002e01001007387 */ /* 0x0001e20000100800 */
[----:B------:R-:W-:-:S03]  /*1380*/  LEA.HI.X.SX32 R19, R8, c[0x0][0x164], 0x1, P5 ;  /* 0x0000590008137a11 */ /* 0x000fc600028f0eff */
[----:B------:R-:W-:Y:S01]  /*1390*/  STL [R1+0x2e8], R14 ;  /* 0x0002e80e01007387 */ /* 0x000fe20000100800 */
[----:B------:R-:W-:-:S03]  /*13a0*/  LEA.HI.X.SX32 R8, R9, R0, 0x1, P1 ;  /* 0x0000000009087211 */ /* 0x000fc600008f0eff */
[----:B------:R-:W-:Y:S01]  /*13b0*/  STL [R1+0x708], R13 ;  /* 0x0007080d01007387 */ /* 0x000fe20000100800 */
[----:B0-----:R-:W-:-:S03]  /*13c0*/  LEA R16, P0, R2, c[0x0][0x160], 0x1 ;  /* 0x0000580002107a11 */ /* 0x001fc600078008ff */
[----:B------:R-:W-:Y:S01]  /*13d0*/  STL [R1+0x2f0], R12 ;  /* 0x0002f00c01007387 */ /* 0x000fe20000100800 */
[----:B------:R-:W-:-:S03]  /*13e0*/  LEA.HI.X.SX32 R17, R2, c[0x0][0x164], 0x1, P0 ;  /* 0x0000590002117a11 */ /* 0x000fc600000f0eff */
[----:B------:R0:W-:Y:S04]  /*13f0*/  STL [R1+0x2f8], R8 ;  /* 0x0002f80801007387 */ /* 0x0001e80000100800 */
[----:B------:R-:W-:Y:S04]  /*1400*/  STL.64 [R1+0x1c0], R18 ;  /* 0x0001c01201007387 */ /* 0x000fe80000100a00 */
[----:B------:R1:W-:Y:S01]  /*1410*/  STL [R1+0x6ec], R7 ;  /* 0x0006ec0701007387 */ /* 0x0003e20000100800 */
[----:B0-----:R-:W-:Y:S01]  /*1420*/  LEA.HI.X.SX32 R8, R3, R0, 0x1, P3 ;  /* 0x0000000003087211 */ /* 0x001fe200018f0eff */
[----:B------:R-:W-:-:S04]  /*1430*/  IMAD.WIDE R2, R4, 0x2, R18 ;  /* 0x0000000204027825 */ /* 0x000fc800078e0212 */
[----:B------:R-:W-:Y:S01]  /*1440*/  STL [R1+0x6f4], R8 ;  /* 0x0006f40801007387 */ /* 0x000fe20000100800 */
[----:B-1----:R-:W-:-:S03]  /*1450*/  LEA.HI.X.SX32 R7, R5, R0, 0x1, P4 ;  /* 0x0000000005077211 */ /* 0x002fc600020f0eff */
[----:B------:R-:W-:Y:S01]  /*1460*/  STL.64 [R1+0x1c8], R16 ;  /* 0x0001c81001007387 */ /* 0x000fe20000100a00 */
[----:B------:R-:W-:Y:S01]  /*1470*/  LEA.HI.X.SX32 R0, R6, R0, 0x1, P6 ;  /* 0x0000000006007211 */ /* 0x000fe200030f0eff */
[--C-:B------:R-:W-:Y:S02]  /*1480*/  IMAD.WIDE R4, R4, 0x2, R16.reuse ;  /* 0x0000000204047825 */ /* 0x100fe400078e0210 */
[----:B------:R0:W-:Y:S04]  /*1490*/  STL [R1+0x6fc], R7 ;  /* 0x0006fc0701007387 */ /* 0x0001e80000100800 */
[----:B------:R-:W-:Y:S04]  /*14a0*/  STL [R1+0x70c], R2 ;  /* 0x00070c0201007387 */ /* 0x000fe80000100800 */
[----:B------:R1:W-:Y:S01]  /*14b0*/  STL [R1+0x704], R0 ;  /* 0x0007040001007387 */ /* 0x0003e20000100800 */
[----:B0-----:R-:W-:-:S03]  /*14c0*/  IMAD.WIDE R6, R15, 0x2, R16 ;  /* 0x000000020f067825 */ /* 0x001fc600078e0210 */
[----:B------:R0:W-:Y:S04]  /*14d0*/  STL [R1+0x6e4], R3 ;  /* 0x0006e40301007387 */ /* 0x0001e80000100800 */
[----:B------:R2:W-:Y:S01]  /*14e0*/  STL [R1+0x6e8], R4 ;  /* 0x0006e80401007387 */ /* 0x0005e20000100800 */
[----:B-1----:R-:W-:-:S03]  /*14f0*/  IMAD R0, R10, 0x3c, RZ ;  /* 0x0000003c0a007824 */ /* 0x002fc600078e02ff */
[----:B------:R-:W-:Y:S01]  /*1500*/  STL [R1+0x6dc], R5 ;  /* 0x0006dc0501007387 */ /* 0x000fe20000100800 */
[----:B0-----:R-:W-:-:S05]  /*1510*/  IMAD.WIDE R2, R15, 0x2, R18 ;  /* 0x000000020f027825 */ /* 0x001fca00078e0212 */
[----:B------:R-:W-:Y:S01]  /*1520*/  STL [R1+0x6e0], R2 ;  /* 0x0006e00201007387 */ /* 0x000fe20000100800 */
[----:B--2---:R-:W-:-:S03]  /*1530*/  IMAD R4, R10, 0x3d, RZ ;  /* 0x0000003d0a047824 */ /* 0x004fc600078e02ff */
[----:B------:R0:W-:Y:S04]  /*1540*/  STL [R1+0x6d4], R3 ;  /* 0x0006d40301007387 */ /* 0x0001e80000100800 */
[----:B------:R-:W-:Y:S04]  /*1550*/  STL [R1+0x6d8], R6 ;  /* 0x0006d80601007387 */ /* 0x000fe80000100800 */
[----:B------:R1:W-:Y:S01]  /*1560*/  STL [R1+0x6b0], R7 ;  /* 0x0006b00701007387 */ /* 0x0003e20000100800 */
[----:B0-----:R-:W-:-:S04]  /*1570*/  IMAD.WIDE R2, R4, 0x2, R18 ;  /* 0x0000000204027825 */ /* 0x001fc800078e0212 */
[--C-:B------:R-:W-:Y:S01]  /*1580*/  IMAD.WIDE R4, R4, 0x2, R16.reuse ;  /* 0x0000000204047825 */ /* 0x100fe200078e0210 */
[----:B------:R-:W-:Y:S03]  /*1590*/  STL [R1+0x6cc], R2 ;  /* 0x0006cc0201007387 */ /* 0x000fe60000100800 */
[C---:B-1----:R-:W-:Y:S01]  /*15a0*/  IMAD.WIDE R6, R0.reuse, 0x2, R16 ;  /* 0x0000000200067825 */ /* 0x042fe200078e0210 */
[----:B------:R0:W-:Y:S04]  /*15b0*/  STL [R1+0x6c4], R3 ;  /* 0x0006c40301007387 */ /* 0x0001e80000100800 */
[----:B------:R1:W-:Y:S04]  /*15c0*/  STL [R1+0x6c8], R4 ;  /* 0x0006c80401007387 */ /* 0x0003e80000100800 */
[----:B------:R-:W-:Y:S01]  /*15d0*/  STL [R1+0x6bc], R5 ;  /* 0x0006bc0501007387 */ /* 0x000fe20000100800 */
[----:B0-----:R-:W-:-:S04]  /*15e0*/  IMAD.WIDE R2, R0, 0x2, R18 ;  /* 0x0000000200027825 */ /* 0x001fc800078e0212 */
[C---:B------:R-:W-:Y:S01]  /*15f0*/  IMAD R0, R10.reuse, 0x3a, RZ ;  /* 0x0000003a0a007824 */ /* 0x040fe200078e02ff */
[----:B------:R-:W-:Y:S01]  /*1600*/  STL [R1+0x6c0], R2 ;  /* 0x0006c00201007387 */ /* 0x000fe20000100800 */
[----:B-1----:R-:W-:-:S03]  /*1610*/  IMAD R4, R10, 0x3b, RZ ;  /* 0x0000003b0a047824 */ /* 0x002fc600078e02ff */
        /* <DEDUP_REMOVED lines=43> */
[----:B------:R1:W-:Y:S04]  /*18d0*/  STL [R1+0x658], R6 ;  /* 0x0006580601007387 */ /* 0x0003e80000100800 */
[----:B------:R-:W-:Y:S01]  /*18e0*/  STL [R1+0x2fc], R7 ;  /* 0x0002fc0701007387 */ /* 0x000fe20000100800 */
[----:B0-----:R-:W-:-:S04]  /*18f0*/  IMAD.WIDE R2, R4, 0x2, R18 ;  /* 0x0000000204027825 */ /* 0x001fc800078e0212 */
[----:B------:R-:W-:Y:S01]  /*1900*/  IMAD.WIDE R4, R4, 0x2, R16 ;  /* 0x0000000204047825 */ /* 0x000fe200078e0210 */
[----:B------:R-:W-:Y:S03]  /*1910*/  STL [R1+0x64c], R2 ;  /* 0x00064c0201007387 */ /* 0x000fe60000100800 */
[----:B-1----:R-:W-:Y:S01]  /*1920*/  IMAD R6, R10, 0x33, RZ ;  /* 0x000000330a067824 */ /* 0x002fe200078e02ff */
[----:B------:R0:W-:Y:S04]  /*1930*/  STL [R1+0x644], R3 ;  /* 0x0006440301007387 */ /* 0x0001e80000100800 */
[----:B------:R-:W-:Y:S04]  /*1940*/  STL [R1+0x648], R4 ;  /* 0x0006480401007387 */ /* 0x000fe80000100800 */
[----:B------:R1:W-:Y:S01]  /*1950*/  STL [R1+0x300], R5 ;  /* 0x0003000501007387 */ /* 0x0003e20000100800 */
[----:B0-----:R-:W-:-:S05]  /*1960*/  IMAD.WIDE R2, R0, 0x2, R18 ;  /* 0x0000000200027825 */ /* 0x001fca00078e0212 */
[----:B------:R-:W-:Y:S01]  /*1970*/  STL [R1+0x640], R2 ;  /* 0x0006400201007387 */ /* 0x000fe20000100800 */
[----:B-1----:R-:W-:-:S03]  /*1980*/  IMAD.WIDE R4, R0, 0x2, R16 ;  /* 0x0000000200047825 */ /* 0x002fc600078e0210 */
[----:B------:R0:W-:Y:S01]  /*1990*/  STL [R1+0x304], R3 ;  /* 0x0003040301007387 */ /* 0x0001e20000100800 */
[----:B------:R-:W-:-:S03]  /*19a0*/  IMAD R0, R10, 0x32, RZ ;  /* 0x000000320a007824 */ /* 0x000fc600078e02ff */
        /* <DEDUP_REMOVED lines=122> */
[C---:B------:R-:W-:Y:S01]  /*2150*/  IMAD.SHL.U32 R0, R10.reuse, 0x20, RZ ;  /* 0x000000200a007824 */ /* 0x040fe200078e00ff */
        /* <DEDUP_REMOVED lines=220> */
[----:B------:R-:W-:Y:S04]  /*2f20*/  STL [R1+0x61c], R6 ;  /* 0x00061c0601007387 */ /* 0x000fe80000100800 */
[----:B------:R1:W-:Y:S01]  /*2f30*/  STL [R1+0x618], R7 ;  /* 0x0006180701007387 */ /* 0x0003e20000100800 */
[----:B0-----:R-:W-:-:S05]  /*2f40*/  IMAD.WIDE R2, R0, 0x2, R18 ;  /* 0x0000000200027825 */ /* 0x001fca00078e0212 */
[----:B------:R-:W-:Y:S01]  /*2f50*/  STL [R1+0x624], R2 ;  /* 0x0006240201007387 */ /* 0x000fe20000100800 */
[----:B-1----:R-:W-:-:S03]  /*2f60*/  IMAD.WIDE R6, R10, 0x2, R18 ;  /* 0x000000020a067825 */ /* 0x002fc600078e0212 */
[----:B------:R0:W-:Y:S04]  /*2f70*/  STL [R1+0x620], R3 ;  /* 0x0006200301007387 */ /* 0x0001e80000100800 */
[----:B------:R1:W-:Y:S04]  /*2f80*/  STL [R1+0x62c], R4 ;  /* 0x00062c0401007387 */ /* 0x0003e80000100800 */
[----:B------:R2:W-:Y:S01]  /*2f90*/  STL [R1+0x628], R5 ;  /* 0x0006280501007387 */ /* 0x0005e20000100800 */
[----:B0-----:R-:W-:-:S03]  /*2fa0*/  IMAD.WIDE R2, R10, 0x2, R16 ;  /* 0x000000020a027825 */ /* 0x001fc600078e0210 */
[----:B------:R-:W-:Y:S01]  /*2fb0*/  STL [R1+0x634], R6 ;  /* 0x0006340601007387 */ /* 0x000fe20000100800 */
[----:B------:R-:W-:-:S03]  /*2fc0*/  IMAD.SHL.U32 R10, R10, 0x40, RZ ;  /* 0x000000400a0a7824 */ /* 0x000fc600078e00ff */
[----:B------:R-:W-:Y:S01]  /*2fd0*/  STL [R1+0x630], R7 ;  /* 0x0006300701007387 */ /* 0x000fe20000100800 */
[C---:B-1----:R-:W-:Y:S02]  /*2fe0*/  LOP3.LUT R4, R28.reuse, 0x10, RZ, 0x3c, !PT ;  /* 0x000000101c047812 */ /* 0x042fe400078e3cff */
[----:B------:R-:W-:Y:S01]  /*2ff0*/  SHF.R.S32.HI R0, RZ, 0x1f, R10 ;  /* 0x0000001fff007819 */ /* 0x000fe2000001140a */
[----:B------:R0:W-:Y:S01]  /*3000*/  STL [R1+0x63c], R2 ;  /* 0x00063c0201007387 */ /* 0x0001e20000100800 */
[C---:B--2---:R-:W-:Y:S02]  /*3010*/  LOP3.LUT R5, R28.reuse, 0x30, RZ, 0x3c, !PT ;  /* 0x000000301c057812 */ /* 0x044fe400078e3cff */
[----:B------:R-:W-:Y:S01]  /*3020*/  LOP3.LUT R4, R28, 0x40, RZ, 0x3c, !PT ;  /* 0x000000401c047812 */ /* 0x000fe200078e3cff */
[----:B------:R1:W-:Y:S01]  /*3030*/  STL [R1+0x638], R3 ;  /* 0x0006380301007387 */ /* 0x0003e20000100800 */
[----:B------:R-:W-:Y:S02]  /*3040*/  SHF.L.U64.HI R0, R10, 0x1, R0 ;  /* 0x000000010a007819 */ /* 0x000fe40000010200 */
[C---:B------:R-:W-:Y:S01]  /*3050*/  LOP3.LUT R5, R28.reuse, 0x60, RZ, 0x3c, !PT ;  /* 0x000000601c057812 */ /* 0x040fe200078e3cff */
[----:B------:R-:W-:Y:S01]  /*3060*/  STL [R1+0x2dc], RZ ;  /* 0x0002dcff01007387 */ /* 0x000fe20000100800 */
[----:B------:R-:W-:-:S03]  /*3070*/  LOP3.LUT R4, R28, 0x70, RZ, 0x3c, !PT ;  /* 0x000000701c047812 */ /* 0x000fc600078e3cff */
[----:B------:R-:W-:Y:S01]  /*3080*/  STL [R1+0x1e0], RZ ;  /* 0x0001e0ff01007387 */ /* 0x000fe20000100800 */
[----:B0-----:R-:W-:Y:S02]  /*3090*/  LOP3.LUT R2, R27, 0xc0, RZ, 0xc0, !PT ;  /* 0x000000c01b027812 */ /* 0x001fe400078ec0ff */
[----:B-1----:R-:W-:Y:S01]  /*30a0*/  SHF.R.S32.HI R3, RZ, 0x6, R11 ;  /* 0x00000006ff037819 */ /* 0x002fe2000001140b */
[----:B------:R-:W-:Y:S01]  /*30b0*/  STL [R1+0x1e4], RZ ;  /* 0x0001e4ff01007387 */ /* 0x000fe20000100800 */
[----:B------:R-:W-:-:S03]  /*30c0*/  SHF.R.U32.HI R2, RZ, 0x2, R2 ;  /* 0x00000002ff027819 */ /* 0x000fc60000011602 */
[----:B------:R-:W-:Y:S01]  /*30d0*/  STL [R1+0x1e8], RZ ;  /* 0x0001e8ff01007387 */ /* 0x000fe20000100800 */
[----:B------:R-:W-:-:S03]  /*30e0*/  LOP3.LUT R2, R28, R2, RZ, 0x3c, !PT ;  /* 0x000000021c027212 */ /* 0x000fc600078e3cff */
[----:B------:R-:W-:Y:S04]  /*30f0*/  STL [R1+0x1ec], RZ ;  /* 0x0001ecff01007387 */ /* 0x000fe80000100800 */
        /* <DEDUP_REMOVED lines=44> */
[----:B------:R0:W-:Y:S04]  /*33c0*/  STL [R1+0x71c], R3 ;  /* 0x00071c0301007387 */ /* 0x0001e80000100800 */
[----:B------:R1:W-:Y:S04]  /*33d0*/  STL [R1+0x100], RZ ;  /* 0x000100ff01007387 */ /* 0x0003e80000100800 */
[----:B------:R1:W-:Y:S01]  /*33e0*/  STL [R1+0x104], RZ ;  /* 0x000104ff01007387 */ /* 0x0003e20000100800 */
[----:B0-----:R-:W-:-:S03]  /*33f0*/  LOP3.LUT R3, R28, 0x20, RZ, 0x3c, !PT ;  /* 0x000000201c037812 */ /* 0x001fc600078e3cff */
[----:B------:R1:W-:Y:S01]  /*3400*/  STL [R1+0x108], RZ ;  /* 0x000108ff01007387 */ /* 0x0003e20000100800 */
[----:B------:R-:W-:Y:S02]  /*3410*/  LOP3.LUT R3, R28, 0x50, RZ, 0x3c, !PT ;  /* 0x000000501c037812 */ /* 0x000fe400078e3cff */
[----:B------:R-:W-:Y:S01]  /*3420*/  LOP3.LUT R3, R2, 0x40, RZ, 0x3c, !PT ;  /* 0x0000004002037812 */ /* 0x000fe200078e3cff */
[----:B------:R1:W-:Y:S01]  /*3430*/  STL [R1+0x10c], RZ ;  /* 0x00010cff01007387 */ /* 0x0003e20000100800 */
[----:B------:R-:W-:-:S03]  /*3440*/  LOP3.LUT R2, R22, 0x40, RZ, 0x3c, !PT ;  /* 0x0000004016027812 */ /* 0x000fc600078e3cff */
[----:B------:R1:W-:Y:S04]  /*3450*/  STL [R1+0x110], RZ ;  /* 0x000110ff01007387 */ /* 0x0003e80000100800 */
        /* <DEDUP_REMOVED lines=11> */
[----:B------:R1:W-:Y:S02]  /*3510*/  STL [R1+0x740], R2 ;  /* 0x0007400201007387 */ /* 0x0003e40000100800 */
.L_x_3:
[----:B01----:R-:W2:Y:S01]  /*3520*/  LDL.64 R2, [R1+0x1c8] ;  /* 0x0001c80001027983 */ /* 0x003ea20000100a00 */
[----:B-----5:R-:W-:-:S03]  /*3530*/  IMAD.MOV.U32 R6, RZ, RZ, -0x40 ;  /* 0xffffffc0ff067424 */ /* 0x020fc600078e00ff */
[----:B--2---:R0:W-:Y:S04]  /*3540*/  STL [R1+0xdec], R3 ;  /* 0x000dec0301007387 */ /* 0x0041e80000100800 */
[----:B0-----:R-:W2:Y:S04]  /*3550*/  LDL R3, [R1+0x2dc] ;  /* 0x0002dc0001037983 */ /* 0x001ea80000100800 */
[----:B------:R-:W-:Y:S04]  /*3560*/  STL [R1+0xcb0], R10 ;  /* 0x000cb00a01007387 */ /* 0x000fe80000100800 */
        /* <DEDUP_REMOVED lines=38> */
[----:B------:R0:W-:Y:S04]  /*37d0*/  STL [R1+0xde8], R10 ;  /* 0x000de80a01007387 */ /* 0x0001e80000100800 */
        /* <DEDUP_REMOVED lines=34> */
[----:B------:R-:W-:Y:S01]  /*3a00*/  STL [R1+0xdbc], R5 ;  /* 0x000dbc0501007387 */ /* 0x000fe20000100800 */
[----:B--2---:R-:W-:-:S03]  /*3a10*/  IMAD R6, R3, R6, c[0x0][0x180] ;  /* 0x0000600003067624 */ /* 0x004fc600078e0206 */
        /* <DEDUP_REMOVED lines=29> */
[----:B------:R-:W2:Y:S01]  /*3bf0*/  LDL.LU R3, [R1+0xdec] ;  /* 0x000dec0001037983 */ /* 0x000ea20000300800 */
[----:B------:R-:W-:-:S02]  /*3c00*/  ISETP.GT.AND P0, PT, R6, RZ, PT ;  /* 0x000000ff0600720c */ /* 0x000fc40003f04270 */
[----:B0-----:R-:W-:Y:S02]  /*3c10*/  PRMT R10, RZ, 0x7610, R10 ;  /* 0x00007610ff0a7816 */ /* 0x001fe4000000000a */
[----:B-1----:R-:W-:Y:S02]  /*3c20*/  PRMT R5, RZ, 0x7610, R5 ;  /* 0x00007610ff057816 */ /* 0x002fe40000000005 */
[----:B------:R-:W-:-:S07]  /*3c30*/  ISETP.GT.AND P1, PT, R6, 0x1, PT ;  /* 0x000000010600780c */ /* 0x000fce0003f24270 */
[----:B--2---:R-:W2:Y:S04]  /*3c40*/  @P0 LDG.E.U16 R10, [R2.64] ;  /* 0x00000006020a0981 */ /* 0x004ea8000c1e1500 */
[----:B--2---:R0:W-:Y:S04]  /*3c50*/  STL [R1+0x2d8], R10 ;  /* 0x0002d80a01007387 */ /* 0x0041e80000100800 */
[----:B0-----:R-:W2:Y:S04]  /*3c60*/  LDL.LU R10, [R1+0xde8] ;  /* 0x000de800010a7983 */ /* 0x001ea80000300800 */
[----:B------:R-:W3:Y:S01]  /*3c70*/  LDL.64 R2, [R1+0x1c0] ;  /* 0x0001c00001027983 */ /* 0x000ee20000100a00 */
[----:B------:R-:W-:-:S02]  /*3c80*/  ISETP.GT.AND P2, PT, R6, 0x2, PT ;  /* 0x000000020600780c */ /* 0x000fc40003f44270 */
[----:B--2---:R-:W-:Y:S01]  /*3c90*/  PRMT R10, RZ, 0x7610, R10 ;  /* 0x00007610ff0a7816 */ /* 0x004fe2000000000a */
[----:B---3--:R-:W2:Y:S04]  /*3ca0*/  @P0 LDG.E.U16 R5, [R2.64] ;  /* 0x0000000602050981 */ /* 0x008ea8000c1e1500 */
[----:B--2---:R0:W-:Y:S04]  /*3cb0*/  STL [R1+0x2d4], R5 ;  /* 0x0002d40501007387 */ /* 0x0041e80000100800 */
[----:B0-----:R-:W2:Y:S04]  /*3cc0*/  LDL.LU R5, [R1+0xde4] ;  /* 0x000de40001057983 */ /* 0x001ea80000300800 */
[----:B------:R-:W3:Y:S04]  /*3cd0*/  LDL R2, [R1+0x638] ;  /* 0x0006380001027983 */ /* 0x000ee80000100800 */
[----:B------:R-:W3:Y:S01]  /*3ce0*/  LDL R3, [R1+0x63c] ;  /* 0x00063c0001037983 */ /* 0x000ee20000100800 */
[----:B------:R-:W-:-:S02]  /*3cf0*/  ISETP.GT.AND P0, PT, R6, 0x3, PT ;  /* 0x000000030600780c */ /* 0x000fc40003f04270 */
[----:B--2---:R-:W-:Y:S02]  /*3d00*/  PRMT R5, RZ, 0x7610, R5 ;  /* 0x00007610ff057816 */ /* 0x004fe40000000005 */
[----:B---3--:R-:W-:-:S04]  /*3d10*/  @P1 LOP3.LUT R3, R3, R2, RZ, 0x3c, !PT ;  /* 0x0000000203031212 */ /* 0x008fc800078e3cff */
[----:B------:R-:W-:-:S04]  /*3d20*/  @P1 LOP3.LUT R2, R3, R2, RZ, 0x3c, !PT ;  /* 0x0000000203021212 */ /* 0x000fc800078e3cff */
[----:B------:R-:W-:-:S05]  /*3d30*/  @P1 LOP3.LUT R3, R3, R2, RZ, 0x3c, !PT ;  /* 0x0000000203031212 */ /* 0x000fca00078e3cff */
[----:B------:R-:W2:Y:S04]  /*3d40*/  @P1 LDG.E.U16 R10, [R2.64] ;  /* 0x00000006020a1981 */ /* 0x000ea8000c1e1500 */
[----:B--2---:R0:W-:Y:S04]  /*3d50*/  STL [R1+0x2d0], R10 ;  /* 0x0002d00a01007387 */ /* 0x0041e80000100800 */
[----:B0-----:R-:W2:Y:S04]  /*3d60*/  LDL.LU R10, [R1+0xde0] ;  /* 0x000de000010a7983 */ /* 0x001ea80000300800 */
[----:B------:R-:W3:Y:S04]  /*3d70*/  LDL R2, [R1+0x630] ;  /* 0x0006300001027983 */ /* 0x000ee80000100800 */
[----:B------:R-:W3:Y:S01]  /*3d80*/  LDL R3, [R1+0x634] ;  /* 0x0006340001037983 */ /* 0x000ee20000100800 */
[----:B--2---:R-:W-:-:S02]  /*3d90*/  PRMT R10, RZ, 0x7610, R10 ;  /* 0x00007610ff0a7816 */ /* 0x004fc4000000000a */
        /* <DEDUP_REMOVED lines=720> */
[----:B------:R-:W-:-:S02]  /*6aa0*/  PRMT R8, RZ, 0x7610, R8 ;  /* 0x00007610ff087816 */ /* 0x000fc40000000008 */
[----:B------:R-:W-:Y:S02]  /*6ab0*/  PRMT R28, RZ, 0x7610, R28 ;  /* 0x00007610ff1c7816 */ /* 0x000fe4000000001c */
[----:B------:R-:W-:Y:S02]  /*6ac0*/  ISETP.GT.AND P2, PT, R6, 0x29, PT ;  /* 0x000000290600780c */ /* 0x000fe40003f44270 */
[----:B---3--:R-:W-:-:S04]  /*6ad0*/  @P0 LOP3.LUT R3, R3, R2, RZ, 0x3c, !PT ;  /* 0x0000000203030212 */ /* 0x008fc800078e3cff */
[----:B------:R-:W-:-:S04]  /*6ae0*/  @P0 LOP3.LUT R2, R3, R2, RZ, 0x3c, !PT ;  /* 0x0000000203020212 */ /* 0x000fc800078e3cff */
[----:B------:R-:W-:-:S05]  /*6af0*/  @P0 LOP3.LUT R3, R3, R2, RZ, 0x3c, !PT ;  /* 0x0000000203030212 */ /* 0x000fca00078e3cff */
[----:B------:R-:W3:Y:S04]  /*6b00*/  @P0 LDG.E.U16 R5, [R2.64] ;  /* 0x0000000602050981 */ /* 0x000ee8000c1e1500 */
[----:B---3--:R0:W-:Y:S04]  /*6b10*/  STL [R1+0x90], R5 ;  /* 0x0000900501007387 */ /* 0x0081e80000100800 */
[----:B0-----:R-:W3:Y:S04]  /*6b20*/  LDL.LU R5, [R1+0xcac] ;  /* 0x000cac0001057983 */ /* 0x001ee80000300800 */
[----:B------:R-:W4:Y:S04]  /*6b30*/  LDL R2, [R1+0x3c8] ;  /* 0x0003c80001027983 */ /* 0x000f280000100800 */
[----:B------:R-:W4:Y:S02]  /*6b40*/  LDL R3, [R1+0x3cc] ;  /* 0x0003cc0001037983 */ /* 0x000f240000100800 */
[----:B----4-:R-:W-:-:S04]  /*6b50*/  @P1 LOP3.LUT R3, R3, R2, RZ, 0x3c, !PT ;  /* 0x0000000203031212 */ /* 0x010fc800078e3cff */
[----:B------:R-:W-:-:S04]  /*6b60*/  @P1 LOP3.LUT R2, R3, R2, RZ, 0x3c, !PT ;  /* 0x0000000203021212 */ /* 0x000fc800078e3cff */
[----:B------:R-:W-:-:S05]  /*6b70*/  @P1 LOP3.LUT R3, R3, R2, RZ, 0x3c, !PT ;  /* 0x0000000203031212 */ /* 0x000fca00078e3cff */
[----:B------:R-:W4:Y:S04]  /*6b80*/  @P1 LDG.E.U16 R8, [R2.64] ;  /* 0x0000000602081981 */ /* 0x000f28000c1e1500 */
[----:B----4-:R0:W-:Y:S04]  /*6b90*/  STL [R1+0x8c], R8 ;  /* 0x00008c0801007387 */ /* 0x0101e80000100800 */
[----:B0-----:R-:W4:Y:S04]  /*6ba0*/  LDL.LU R8, [R1+0xca8] ;  /* 0x000ca80001087983 */ /* 0x001f280000300800 */
[----:B------:R-:W2:Y:S04]  /*6bb0*/  LDL R2, [R1+0x3c0] ;  /* 0x0003c00001027983 */ /* 0x000ea80000100800 */
[----:B------:R-:W2:Y:S01]  /*6bc0*/  LDL R3, [R1+0x3c4] ;  /* 0x0003c40001037983 */ /* 0x000ea20000100800 */
[----:B------:R-:W-:-:S02]  /*6bd0*/  PRMT R9, RZ, 0x7610, R9 ;  /* 0x00007610ff097816 */ /* 0x000fc40000000009 */
[----:B------:R-:W-:Y:S02]  /*6be0*/  PRMT R4, RZ, 0x7610, R4 ;  /* 0x00007610ff047816 */ /* 0x000fe40000000004 */
[----:B------:R-:W-:Y:S02]  /*6bf0*/  ISETP.GT.AND P0, PT, R6, 0x2a, PT ;  /* 0x0000002a0600780c */ /* 0x000fe40003f04270 */
[----:B--2---:R-:W-:-:S04]  /*6c00*/  @P1 LOP3.LUT R3, R3, R2, RZ, 0x3c, !PT ;  /* 0x0000000203031212 */ /* 0x004fc800078e3cff */
[----:B------:R-:W-:-:S04]  /*6c10*/  @P1 LOP3.LUT R2, R3, R2, RZ, 0x3c, !PT ;  /* 0x0000000203021212 */ /* 0x000fc800078e3cff */
[----:B------:R-:W-:-:S05]  /*6c20*/  @P1 LOP3.LUT R3, R3, R2, RZ, 0x3c, !PT ;  /* 0x0000000203031212 */ /* 0x000fca00078e3cff */
[----:B------:R-:W2:Y:S04]  /*6c30*/  @P1 LDG.E.U16 R28, [R2.64] ;  /* 0x00000006021c1981 */ /* 0x000ea8000c1e1500 */
[----:B--2---:R0:W-:Y:S04]  /*6c40*/  STL [R1+0x88], R28 ;  /* 0x0000881c01007387 */ /* 0x0041e80000100800 */
[----:B0-----:R-:W2:Y:S04]  /*6c50*/  LDL.LU R28, [R1+0xca4] ;  /* 0x000ca400011c7983 */ /* 0x001ea80000300800 */
        /* <DEDUP_REMOVED lines=12> */
[----:B------:R-:W2:Y:S02]  /*6d20*/  LDL R3, [R1+0x3b4] ;  /* 0x0003b40001037983 */ /* 0x000ea40000100800 */
        /* <DEDUP_REMOVED lines=125> */
[----:B------:R0:W2:Y:S04]  /*7500*/  @P0 LDG.E.U16 R10, [R2.64] ;  /* 0x00000006020a0981 */ /* 0x0000a8000c1e1500 */
[----:B0-----:R-:W3:Y:S04]  /*7510*/  LDL R2, [R1+0x340] ;  /* 0x0003400001027983 */ /* 0x001ee80000100800 */
[----:B------:R-:W3:Y:S04]  /*7520*/  LDL R3, [R1+0x344] ;  /* 0x0003440001037983 */ /* 0x000ee80000100800 */
[----:B--2---:R0:W-:Y:S04]  /*7530*/  STL [R1+0x4c], R10 ;  /* 0x00004c0a01007387 */ /* 0x0041e80000100800 */
[----:B0-----:R-:W2:Y:S01]  /*7540*/  LDL R10, [R1+0x324] ;  /* 0x00032400010a7983 */ /* 0x001ea20000100800 */
[----:B------:R-:W-:-:S02]  /*7550*/  PRMT R14, RZ, 0x7610, R14 ;  /* 0x00007610ff0e7816 */ /* 0x000fc4000000000e */
[----:B------:R-:W-:Y:S02]  /*7560*/  PRMT R12, RZ, 0x7610, R12 ;  /* 0x00007610ff0c7816 */ /* 0x000fe4000000000c */
[-C--:B---3--:R-:W-:Y:S02]  /*7570*/  @P0 LOP3.LUT R3, R3, R2.reuse, RZ, 0x3c, !PT ;  /* 0x0000000203030212 */ /* 0x088fe400078e3cff */
[----:B------:R-:W-:Y:S02]  /*7580*/  ISETP.GT.AND P2, PT, R6, 0x32, PT ;  /* 0x000000320600780c */ /* 0x000fe40003f44270 */
[----:B------:R-:W-:-:S04]  /*7590*/  @P0 LOP3.LUT R2, R3, R2, RZ, 0x3c, !PT ;  /* 0x0000000203020212 */ /* 0x000fc800078e3cff */
[----:B------:R-:W-:-:S05]  /*75a0*/  @P0 LOP3.LUT R3, R3, R2, RZ, 0x3c, !PT ;  /* 0x0000000203030212 */ /* 0x000fca00078e3cff */
[----:B------:R-:W3:Y:S04]  /*75b0*/  @P0 LDG.E.U16 R16, [R2.64] ;  /* 0x0000000602100981 */ /* 0x000ee8000c1e1500 */
[----:B---3--:R0:W-:Y:S04]  /*75c0*/  STL [R1+0x48], R16 ;  /* 0x0000481001007387 */ /* 0x0081e80000100800 */
[----:B0-----:R-:W3:Y:S04]  /*75d0*/  LDL.LU R16, [R1+0xc68] ;  /* 0x000c680001107983 */ /* 0x001ee80000300800 */
        /* <DEDUP_REMOVED lines=30> */
[----:B------:R-:W2:Y:S01]  /*77c0*/  LDL R3, [R1+0x320] ;  /* 0x0003200001037983 */ /* 0x000ea20000100800 */
[----:B------:R-:W-:-:S03]  /*77d0*/  @P2 IMAD.MOV.U32 R2, RZ, RZ, R10 ;  /* 0x000000ffff022224 */ /* 0x000fc600078e000a */
[----:B------:R-:W3:Y:S04]  /*77e0*/  LDL R10, [R1+0x648] ;  /* 0x00064800010a7983 */ /* 0x000ee80000100800 */
[----:B--2---:R-:W2:Y:S04]  /*77f0*/  @P2 LDG.E.U16 R15, [R2.64] ;  /* 0x00000006020f2981 */ /* 0x004ea8000c1e1500 */
        /* <DEDUP_REMOVED lines=12> */
[----:B----4-:R-:W-:-:S02]  /*78c0*/  PRMT R8, RZ, 0x7610, R8 ;  /* 0x00007610ff087816 */ /* 0x010fc40000000008 */
        /* <DEDUP_REMOVED lines=11> */
[----:B------:R0:W4:Y:S04]  /*7980*/  @P1 LDG.E.U16 R8, [R2.64] ;  /* 0x0000000602081981 */ /* 0x000128000c1e1500 */
[----:B0-----:R-:W2:Y:S04]  /*7990*/  LDL R2, [R1+0x304] ;  /* 0x0003040001027983 */ /* 0x001ea80000100800 */
[----:B------:R-:W2:Y:S01]  /*79a0*/  LDL R3, [R1+0x640] ;  /* 0x0006400001037983 */ /* 0x000ea20000100800 */
[----:B------:R-:W-:-:S03]  /*79b0*/  PRMT R28, RZ, 0x7610, R28 ;  /* 0x00007610ff1c7816 */ /* 0x000fc6000000001c */
[----:B----4-:R0:W-:Y:S04]  /*79c0*/  STL [R1+0x1c], R8 ;  /* 0x00001c0801007387 */ /* 0x0101e80000100800 */
[----:B0-----:R-:W4:Y:S01]  /*79d0*/  LDL R8, [R1+0x658] ;  /* 0x0006580001087983 */ /* 0x001f220000100800 */
[----:B------:R-:W-:Y:S02]  /*79e0*/  ISETP.GT.AND P0, PT, R6, 0x35, PT ;  /* 0x000000350600780c */ /* 0x000fe40003f04270 */
[----:B--2---:R-:W-:-:S04]  /*79f0*/  @P1 LOP3.LUT R3, R3, R2, RZ, 0x3c, !PT ;  /* 0x0000000203031212 */ /* 0x004fc800078e3cff */
[----:B------:R-:W-:-:S04]  /*7a00*/  @P1 LOP3.LUT R2, R3, R2, RZ, 0x3c, !PT ;  /* 0x0000000203021212 */ /* 0x000fc800078e3cff */
[----:B------:R-:W-:-:S05]  /*7a10*/  @P1 LOP3.LUT R3, R3, R2, RZ, 0x3c, !PT ;  /* 0x0000000203031212 */ /* 0x000fca00078e3cff */
[----:B------:R-:W2:Y:S01]  /*7a20*/  @P1 LDG.E.U16 R28, [R2.64] ;  /* 0x00000006021c1981 */ /* 0x000ea2000c1e1500 */
[----:B------:R-:W-:-:S03]  /*7a30*/  PRMT R9, RZ, 0x7610, R9 ;  /* 0x00007610ff097816 */ /* 0x000fc60000000009 */
[----:B--2---:R0:W-:Y:S04]  /*7a40*/  STL [R1+0x18], R28 ;  /* 0x0000181c01007387 */ /* 0x0041e80000100800 */
[----:B------:R-:W2:Y:S01]  /*7a50*/  LDL R3, [R1+0x300] ;  /* 0x0003000001037983 */ /* 0x000ea20000100800 */
[----:B------:R-:W-:Y:S01]  /*7a60*/  @P0 IMAD.MOV.U32 R2, RZ, RZ, R10 ;  /* 0x000000ffff020224 */ /* 0x000fe200078e000a */
[----:B------:R-:W-:Y:S02]  /*7a70*/  PRMT R4, RZ, 0x7610, R4 ;  /* 0x00007610ff047816 */ /* 0x000fe40000000004 */
[----:B------:R-:W4:Y:S01]  /*7a80*/  LDL R10, [R1+0x65c] ;  /* 0x00065c00010a7983 */ /* 0x000f220000100800 */
[----:B------:R-:W-:Y:S02]  /*7a90*/  ISETP.GT.AND P1, PT, R6, 0x36, PT ;  /* 0x000000360600780c */ /* 0x000fe40003f24270 */
[----:B------:R-:W-:Y:S01]  /*7aa0*/  PRMT R7, RZ, 0x7610, R7 ;  /* 0x00007610ff077816 */ /* 0x000fe20000000007 */
[----:B0-----:R-:W0:Y:S01]  /*7ab0*/  S2R R28, SR_TID.X ;  /* 0x00000000001c7919 */ /* 0x001e220000002100 */
[----:B------:R-:W-:-:S02]  /*7ac0*/  PRMT R11, RZ, 0x7610, R11 ;  /* 0x00007610ff0b7816 */ /* 0x000fc4000000000b */
[----:B------:R-:W-:Y:S02]  /*7ad0*/  PRMT R0, RZ, 0x7610, R0 ;  /* 0x00007610ff007816 */ /* 0x000fe40000000000 */
[----:B------:R-:W-:Y:S02]  /*7ae0*/  PRMT R29, RZ, 0x7610, R29 ;  /* 0x00007610ff1d7816 */ /* 0x000fe4000000001d */
[----:B------:R-:W-:Y:S02]  /*7af0*/  PRMT R27, RZ, 0x7610, R27 ;  /* 0x00007610ff1b7816 */ /* 0x000fe4000000001b */
[----:B------:R-:W-:Y:S02]  /*7b00*/  PRMT R26, RZ, 0x7610, R26 ;  /* 0x00007610ff1a7816 */ /* 0x000fe4000000001a */
[----:B------:R-:W-:Y:S02]  /*7b10*/  PRMT R25, RZ, 0x7610, R25 ;  /* 0x00007610ff197816 */ /* 0x000fe40000000019 */
        /* <DEDUP_REMOVED lines=12> */
[----:B0-----:R-:W-:-:S02]  /*7be0*/  LOP3.LUT R28, R28, 0xff, RZ, 0xc0, !PT ;  /* 0x000000ff1c1c7812 */ /* 0x001fc400078ec0ff */
[----:B---3--:R-:W-:-:S03]  /*7bf0*/  PRMT R17, RZ, 0x7610, R17 ;  /* 0x00007610ff117816 */ /* 0x008fc60000000011 */
[----:B------:R-:W-:Y:S01]  /*7c00*/  IMAD.SHL.U32 R28, R28, 0x2, RZ ;  /* 0x000000021c1c7824 */ /* 0x000fe200078e00ff */
[----:B--2---:R0:W2:Y:S04]  /*7c10*/  @P0 LDG.E.U16 R9, [R2.64] ;  /* 0x0000000602090981 */ /* 0x0040a8000c1e1500 */
[----:B0-----:R-:W3:Y:S01]  /*7c20*/  LDL R3, [R1+0x644] ;  /* 0x0006440001037983 */ /* 0x001ee20000100800 */
[----:B------:R-:W-:-:S03]  /*7c30*/  @P0 IMAD.MOV.U32 R2, RZ, RZ, R5 ;  /* 0x000000ffff020224 */ /* 0x000fc600078e0005 */
[----:B--2---:R0:W-:Y:S04]  /*7c40*/  STL [R1+0x14], R9 ;  /* 0x0000140901007387 */ /* 0x0041e80000100800 */
[----:B------:R-:W2:Y:S04]  /*7c50*/  LDL R5, [R1+0x664] ;  /* 0x0006640001057983 */ /* 0x000ea80000100800 */
[----:B---3--:R1:W3:Y:S04]  /*7c60*/  @P0 LDG.E.U16 R4, [R2.64] ;  /* 0x0000000602040981 */ /* 0x0082e8000c1e1500 */
[----:B0-----:R-:W2:Y:S04]  /*7c70*/  LDL R9, [R1+0x668] ;  /* 0x0006680001097983 */ /* 0x001ea80000100800 */
[----:B-1----:R-:W2:Y:S01]  /*7c80*/  LDL R3, [R1+0x2fc] ;  /* 0x0002fc0001037983 */ /* 0x002ea20000100800 */
[----:B----4-:R-:W-:-:S03]  /*7c90*/  @P1 IMAD.MOV.U32 R2, RZ, RZ, R8 ;  /* 0x000000ffff021224 */ /* 0x010fc600078e0008 */
[----:B---3--:R0:W-:Y:S01]  /*7ca0*/  STL [R1+0x10], R4 ;  /* 0x0000100401007387 */ /* 0x0081e20000100800 */
[----:B------:R-:W-:-:S03]  /*7cb0*/  ISETP.GT.AND P0, PT, R6, 0x37, PT ;  /* 0x000000370600780c */ /* 0x000fc60003f04270 */
[----:B------:R-:W3:Y:S04]  /*7cc0*/  LDL R8, [R1+0x650] ;  /* 0x0006500001087983 */ /* 0x000ee80000100800 */
[----:B--2---:R1:W2:Y:S04]  /*7cd0*/  @P1 LDG.E.U16 R7, [R2.64] ;  /* 0x0000000602071981 */ /* 0x0042a8000c1e1500 */
[----:B0-----:R-:W4:Y:S04]  /*7ce0*/  LDL R4, [R1+0x66c] ;  /* 0x00066c0001047983 */ /* 0x001f280000100800 */
[----:B-1----:R-:W2:Y:S04]  /*7cf0*/  LDL R2, [R1+0x654] ;  /* 0x0006540001027983 */ /* 0x002ea80000100800 */
[----:B------:R-:W2:Y:S02]  /*7d00*/  LDL R3, [R1+0x660] ;  /* 0x0006600001037983 */ /* 0x000ea40000100800 */
[----:B--2---:R-:W-:-:S04]  /*7d10*/  @P1 LOP3.LUT R3, R3, R2, RZ, 0x3c, !PT ;  /* 0x0000000203031212 */ /* 0x004fc800078e3cff */
[----:B------:R-:W-:-:S04]  /*7d20*/  @P1 LOP3.LUT R2, R3, R2, RZ, 0x3c, !PT ;  /* 0x0000000203021212 */ /* 0x000fc800078e3cff */
[----:B------:R-:W-:-:S05]  /*7d30*/  @P1 LOP3.LUT R3, R3, R2, RZ, 0x3c, !PT ;  /* 0x0000000203031212 */ /* 0x000fca00078e3cff */
[----:B------:R0:W2:Y:S04]  /*7d40*/  @P1 LDG.E.U16 R11, [R2.64] ;  /* 0x00000006020b1981 */ /* 0x0000a8000c1e1500 */
[----:B------:R1:W-:Y:S04]  /*7d50*/  STL [R1+0xc], R7 ;  /* 0x00000c0701007387 */ /* 0x0003e80000100800 */
[----:B-1----:R-:W3:Y:S01]  /*7d60*/  LDL R7, [R1+0x678] ;  /* 0x0006780001077983 */ /* 0x002ee20000100800 */
[----:B0-----:R-:W-:Y:S01]  /*7d70*/  @P0 IMAD.MOV.U32 R3, RZ, RZ, R10 ;  /* 0x000000ffff030224 */ /* 0x001fe200078e000a */
[----:B------:R-:W-:Y:S01]  /*7d80*/  ISETP.GT.AND P1, PT, R6, 0x38, PT ;  /* 0x000000380600780c */ /* 0x000fe20003f24270 */
[----:B------:R-:W-:-:S05]  /*7d90*/  @P0 IMAD.MOV.U32 R2, RZ, RZ, R9 ;  /* 0x000000ffff020224 */ /* 0x000fca00078e0009 */
[----:B------:R4:W3:Y:S04]  /*7da0*/  @P0 LDG.E.U16 R0, [R2.64] ;  /* 0x0000000602000981 */ /* 0x0008e8000c1e1500 */
[----:B--2---:R0:W-:Y:S04]  /*7db0*/  STL [R1+0x8], R11 ;  /* 0x0000080b01007387 */ /* 0x0041e80000100800 */
[----:B------:R-:W2:Y:S04]  /*7dc0*/  LDL R10, [R1+0x680] ;  /* 0x00068000010a7983 */ /* 0x000ea80000100800 */
[----:B0-----:R-:W2:Y:S01]  /*7dd0*/  LDL R11, [R1+0x674] ;  /* 0x00067400010b7983 */ /* 0x001ea20000100800 */
[----:B----4-:R-:W-:-:S02]  /*7de0*/  @P0 IMAD.MOV.U32 R2, RZ, RZ, R4 ;  /* 0x000000ffff020224 */ /* 0x010fc400078e0004 */
[----:B------:R-:W-:-:S05]  /*7df0*/  @P0 IMAD.MOV.U32 R3, RZ, RZ, R5 ;  /* 0x000000ffff030224 */ /* 0x000fca00078e0005 */
[----:B------:R3:W4:Y:S02]  /*7e00*/  @P0 LDG.E.U16 R29, [R2.64] ;  /* 0x00000006021d0981 */ /* 0x000724000c1e1500 */
[----:B---3--:R-:W-:Y:S02]  /*7e10*/  @P1 IMAD.MOV.U32 R2, RZ, RZ, R7 ;  /* 0x000000ffff021224 */ /* 0x008fe400078e0007 */
[----:B------:R-:W-:-:S05]  /*7e20*/  @P1 IMAD.MOV.U32 R3, RZ, RZ, R8 ;  /* 0x000000ffff031224 */ /* 0x000fca00078e0008 */
[----:B------:R2:W3:Y:S02]  /*7e30*/  @P1 LDG.E.U16 R27, [R2.64] ;  /* 0x00000006021b1981 */ /* 0x0004e4000c1e1500 */
[----:B--2---:R-:W-:Y:S02]  /*7e40*/  @P1 IMAD.MOV.U32 R2, RZ, RZ, R10 ;  /* 0x000000ffff021224 */ /* 0x004fe400078e000a */
[----:B------:R-:W-:-:S05]  /*7e50*/  @P1 IMAD.MOV.U32 R3, RZ, RZ, R11 ;  /* 0x000000ffff031224 */ /* 0x000fca00078e000b */
[----:B------:R-:W2:Y:S04]  /*7e60*/  @P1 LDG.E.U16 R26, [R2.64] ;  /* 0x00000006021a1981 */ /* 0x000ea8000c1e1500 */
[----:B------:R0:W-:Y:S04]  /*7e70*/  STL [R1+0xc04], R0 ;  /* 0x000c040001007387 */ /* 0x0001e80000100800 */
[----:B------:R-:W2:Y:S04]  /*7e80*/  LDL R5, [R1+0x67c] ;  /* 0x00067c0001057983 */ /* 0x000ea80000100800 */
[----:B------:R-:W2:Y:S04]  /*7e90*/  LDL R4, [R1+0x688] ;  /* 0x0006880001047983 */ /* 0x000ea80000100800 */
[----:B----4-:R-:W-:Y:S04]  /*7ea0*/  STL [R1+0xc08], R29 ;  /* 0x000c081d01007387 */ /* 0x010fe80000100800 */
[----:B------:R-:W4:Y:S04]  /*7eb0*/  LDL R9, [R1+0x684] ;  /* 0x0006840001097983 */ /* 0x000f280000100800 */
[----:B------:R-:W4:Y:S04]  /*7ec0*/  LDL R8, [R1+0x68c] ;  /* 0x00068c0001087983 */ /* 0x000f280000100800 */
[----:B------:R-:W4:Y:S04]  /*7ed0*/  LDL R7, [R1+0x670] ;  /* 0x0006700001077983 */ /* 0x000f280000100800 */
[----:B0-----:R-:W4:Y:S04]  /*7ee0*/  LDL R0, [R1+0x698] ;  /* 0x0006980001007983 */ /* 0x001f280000100800 */
[----:B---3--:R-:W-:Y:S04]  /*7ef0*/  STL [R1+0xc48], R27 ;  /* 0x000c481b01007387 */ /* 0x008fe80000100800 */
[----:B--2---:R-:W-:Y:S04]  /*7f00*/  STL [R1+0xc4c], R26 ;  /* 0x000c4c1a01007387 */ /* 0x004fe80000100800 */
[----:B------:R-:W2:Y:S04]  /*7f10*/  LDL R11, [R1+0x694] ;  /* 0x00069400010b7983 */ /* 0x000ea80000100800 */
[----:B------:R-:W3:Y:S01]  /*7f20*/  LDL R10, [R1+0x6a0] ;  /* 0x0006a000010a7983 */ /* 0x000ee20000100800 */
[----:B------:R-:W-:-:S02]  /*7f30*/  ISETP.GT.AND P0, PT, R6, 0x39, PT ;  /* 0x000000390600780c */ /* 0x000fc40003f04270 */
[----:B------:R-:W-:-:S11]  /*7f40*/  ISETP.GT.AND P1, PT, R6, 0x3a, PT ;  /* 0x0000003a0600780c */ /* 0x000fd60003f24270 */
[----:B------:R-:W-:Y:S02]  /*7f50*/  @P0 IMAD.MOV.U32 R2, RZ, RZ, R4 ;  /* 0x000000ffff020224 */ /* 0x000fe400078e0004 */
[----:B------:R-:W-:Y:S01]  /*7f60*/  @P0 IMAD.MOV.U32 R3, RZ, RZ, R5 ;  /* 0x000000ffff030224 */ /* 0x000fe200078e0005 */
[----:B------:R-:W3:Y:S04]  /*7f70*/  LDL R4, [R1+0x6a8] ;  /* 0x0006a80001047983 */ /* 0x000ee80000100800 */
[----:B------:R4:W3:Y:S04]  /*7f80*/  @P0 LDG.E.U16 R25, [R2.64] ;  /* 0x0000000602190981 */ /* 0x0008e8000c1e1500 */
[----:B------:R-:W3:Y:S01]  /*7f90*/  LDL R5, [R1+0x69c] ;  /* 0x00069c0001057983 */ /* 0x000ee20000100800 */
[----:B----4-:R-:W-:-:S02]  /*7fa0*/  @P0 IMAD.MOV.U32 R2, RZ, RZ, R8 ;  /* 0x000000ffff020224 */ /* 0x010fc400078e0008 */
[----:B------:R-:W-:-:S05]  /*7fb0*/  @P0 IMAD.MOV.U32 R3, RZ, RZ, R9 ;  /* 0x000000ffff030224 */ /* 0x000fca00078e0009 */
[----:B------:R0:W4:Y:S02]  /*7fc0*/  @P0 LDG.E.U16 R24, [R2.64] ;  /* 0x0000000602180981 */ /* 0x000124000c1e1500 */
[----:B0-----:R-:W-:Y:S02]  /*7fd0*/  @P1 IMAD.MOV.U32 R2, RZ, RZ, R0 ;  /* 0x000000ffff021224 */ /* 0x001fe400078e0000 */
[----:B------:R-:W-:-:S05]  /*7fe0*/  @P1 IMAD.MOV.U32 R3, RZ, RZ, R7 ;  /* 0x000000ffff031224 */ /* 0x000fca00078e0007 */
[----:B------:R2:W4:Y:S02]  /*7ff0*/  @P1 LDG.E.U16 R23, [R2.64] ;  /* 0x0000000602171981 */ /* 0x000524000c1e1500 */
[----:B--2---:R-:W-:Y:S02]  /*8000*/  @P1 IMAD.MOV.U32 R3, RZ, RZ, R11 ;  /* 0x000000ffff031224 */ /* 0x004fe400078e000b */
[----:B---3--:R-:W-:-:S05]  /*8010*/  @P1 IMAD.MOV.U32 R2, RZ, RZ, R10 ;  /* 0x000000ffff021224 */ /* 0x008fca00078e000a */
[----:B------:R0:W2:Y:S01]  /*8020*/  @P1 LDG.E.U16 R22, [R2.64] ;  /* 0x0000000602161981 */ /* 0x0000a2000c1e1500 */
[----:B------:R-:W-:-:S03]  /*8030*/  ISETP.GT.AND P0, PT, R6, 0x3b, PT ;  /* 0x0000003b0600780c */ /* 0x000fc60003f04270 */
[----:B------:R-:W-:Y:S04]  /*8040*/  STL [R1+0xc50], R25 ;  /* 0x000c501901007387 */ /* 0x000fe80000100800 */
[----:B------:R-:W3:Y:S04]  /*8050*/  LDL R9, [R1+0x6a4] ;  /* 0x0006a40001097983 */ /* 0x000ee80000100800 */
[----:B------:R-:W3:Y:S04]  /*8060*/  LDL R8, [R1+0x6ac] ;  /* 0x0006ac0001087983 */ /* 0x000ee80000100800 */
[----:B------:R-:W3:Y:S04]  /*8070*/  LDL R7, [R1+0x690] ;  /* 0x0006900001077983 */ /* 0x000ee80000100800 */
[----:B------:R-:W3:Y:S01]  /*8080*/  LDL R0, [R1+0x6b8] ;  /* 0x0006b80001007983 */ /* 0x000ee20000100800 */
[----:B0-----:R-:W-:-:S02]  /*8090*/  @P0 IMAD.MOV.U32 R2, RZ, RZ, R4 ;  /* 0x000000ffff020224 */ /* 0x001fc400078e0004 */
[----:B------:R-:W-:Y:S01]  /*80a0*/  @P0 IMAD.MOV.U32 R3, RZ, RZ, R5 ;  /* 0x000000ffff030224 */ /* 0x000fe200078e0005 */
[----:B------:R-:W-:-:S04]  /*80b0*/  ISETP.GT.AND P1, PT, R6, 0x3c, PT ;  /* 0x0000003c0600780c */ /* 0x000fc80003f24270 */
[----:B------:R3:W3:Y:S04]  /*80c0*/  @P0 LDG.E.U16 R21, [R2.64] ;  /* 0x0000000602150981 */ /* 0x0006e8000c1e1500 */
[----:B----4-:R-:W-:Y:S04]  /*80d0*/  STL [R1+0xc40], R23 ;  /* 0x000c401701007387 */ /* 0x010fe80000100800 */
[----:B--2---:R-:W-:Y:S04]  /*80e0*/  STL [R1+0xc44], R22 ;  /* 0x000c441601007387 */ /* 0x004fe80000100800 */
[----:B------:R-:W2:Y:S04]  /*80f0*/  LDL R11, [R1+0x6b4] ;  /* 0x0006b400010b7983 */ /* 0x000ea80000100800 */
[----:B------:R-:W4:Y:S04]  /*8100*/  LDL R10, [R1+0x6c0] ;  /* 0x0006c000010a7983 */ /* 0x000f280000100800 */
[----:B------:R-:W4:Y:S04]  /*8110*/  LDL R5, [R1+0x6bc] ;  /* 0x0006bc0001057983 */ /* 0x000f280000100800 */
[----:B------:R-:W4:Y:S01]  /*8120*/  LDL R4, [R1+0x6c8] ;  /* 0x0006c80001047983 */ /* 0x000f220000100800 */
[----:B---3--:R-:W-:-:S03]  /*8130*/  @P0 IMAD.MOV.U32 R3, RZ, RZ, R9 ;  /* 0x000000ffff030224 */ /* 0x008fc600078e0009 */
[----:B------:R-:W3:Y:S01]  /*8140*/  LDL R9, [R1+0x6c4] ;  /* 0x0006c40001097983 */ /* 0x000ee20000100800 */
[----:B------:R-:W-:-:S03]  /*8150*/  @P0 IMAD.MOV.U32 R2, RZ, RZ, R8 ;  /* 0x000000ffff020224 */ /* 0x000fc600078e0008 */
[----:B------:R-:W3:Y:S04]  /*8160*/  LDL R8, [R1+0x6cc] ;  /* 0x0006cc0001087983 */ /* 0x000ee80000100800 */
[----:B------:R0:W3:Y:S01]  /*8170*/  @P0 LDG.E.U16 R20, [R2.64] ;  /* 0x0000000602140981 */ /* 0x0000e2000c1e1500 */
[----:B------:R-:W-:Y:S01]  /*8180*/  ISETP.GT.AND P0, PT, R6, 0x3d, PT ;  /* 0x0000003d0600780c */ /* 0x000fe20003f04270 */
[----:B0-----:R-:W-:Y:S02]  /*8190*/  @P1 IMAD.MOV.U32 R2, RZ, RZ, R0 ;  /* 0x000000ffff021224 */ /* 0x001fe400078e0000 */
[----:B------:R-:W-:Y:S01]  /*81a0*/  @P1 IMAD.MOV.U32 R3, RZ, RZ, R7 ;  /* 0x000000ffff031224 */ /* 0x000fe200078e0007 */
[----:B------:R-:W3:Y:S04]  /*81b0*/  LDL R0, [R1+0x6d8] ;  /* 0x0006d80001007983 */ /* 0x000ee80000100800 */
[----:B------:R2:W3:Y:S04]  /*81c0*/  @P1 LDG.E.U16 R19, [R2.64] ;  /* 0x0000000602131981 */ /* 0x0004e8000c1e1500 */
[----:B------:R-:W3:Y:S01]  /*81d0*/  LDL R7, [R1+0x6b0] ;  /* 0x0006b00001077983 */ /* 0x000ee20000100800 */
[----:B--2---:R-:W-:-:S02]  /*81e0*/  @P1 IMAD.MOV.U32 R3, RZ, RZ, R11 ;  /* 0x000000ffff031224 */ /* 0x004fc400078e000b */
[----:B----4-:R-:W-:-:S05]  /*81f0*/  @P1 IMAD.MOV.U32 R2, RZ, RZ, R10 ;  /* 0x000000ffff021224 */ /* 0x010fca00078e000a */
[----:B------:R0:W2:Y:S02]  /*8200*/  @P1 LDG.E.U16 R18, [R2.64] ;  /* 0x0000000602121981 */ /* 0x0000a4000c1e1500 */
[----:B0-----:R-:W-:Y:S02]  /*8210*/  @P0 IMAD.MOV.U32 R2, RZ, RZ, R4 ;  /* 0x000000ffff020224 */ /* 0x001fe400078e0004 */
[----:B------:R-:W-:-:S05]  /*8220*/  @P0 IMAD.MOV.U32 R3, RZ, RZ, R5 ;  /* 0x000000ffff030224 */ /* 0x000fca00078e0005 */
[----:B------:R3:W4:Y:S02]  /*8230*/  @P0 LDG.E.U16 R16, [R2.64] ;  /* 0x0000000602100981 */ /* 0x000724000c1e1500 */
[----:B---3--:R-:W-:Y:S02]  /*8240*/  @P0 IMAD.MOV.U32 R2, RZ, RZ, R8 ;  /* 0x000000ffff020224 */ /* 0x008fe400078e0008 */
[----:B------:R-:W-:Y:S01]  /*8250*/  @P0 IMAD.MOV.U32 R3, RZ, RZ, R9 ;  /* 0x000000ffff030224 */ /* 0x000fe200078e0009 */
[----:B------:R-:W-:Y:S01]  /*8260*/  STL [R1+0xc34], R19 ;  /* 0x000c341301007387 */ /* 0x000fe20000100800 */
[----:B------:R-:W-:-:S03]  /*8270*/  ISETP.GT.AND P1, PT, R6, 0x3e, PT ;  /* 0x0000003e0600780c */ /* 0x000fc60003f24270 */
[----:B------:R0:W3:Y:S04]  /*8280*/  @P0 LDG.E.U16 R14, [R2.64] ;  /* 0x00000006020e0981 */ /* 0x0000e8000c1e1500 */
[----:B--2---:R-:W-:Y:S04]  /*8290*/  STL [R1+0xc38], R18 ;  /* 0x000c381201007387 */ /* 0x004fe80000100800 */
[----:B------:R-:W2:Y:S04]  /*82a0*/  LDL R5, [R1+0x6d4] ;  /* 0x0006d40001057983 */ /* 0x000ea80000100800 */
[----:B------:R-:W2:Y:S04]  /*82b0*/  LDL R4, [R1+0x6e0] ;  /* 0x0006e00001047983 */ /* 0x000ea80000100800 */
[----:B----4-:R1:W-:Y:S04]  /*82c0*/  STL [R1+0xc3c], R16 ;  /* 0x000c3c1001007387 */ /* 0x0103e80000100800 */
[----:B------:R-:W4:Y:S04]  /*82d0*/  LDL R9, [R1+0x6dc] ;  /* 0x0006dc0001097983 */ /* 0x000f280000100800 */
[----:B------:R-:W3:Y:S01]  /*82e0*/  LDL R8, [R1+0x6e8] ;  /* 0x0006e80001087983 */ /* 0x000ee20000100800 */
[----:B0-----:R-:W-:Y:S01]  /*82f0*/  @P1 IMAD.MOV.U32 R2, RZ, RZ, R0 ;  /* 0x000000ffff021224 */ /* 0x001fe200078e0000 */
[----:B------:R-:W-:Y:S01]  /*8300*/  ISETP.GT.AND P0, PT, R6, 0x3f, PT ;  /* 0x0000003f0600780c */ /* 0x000fe20003f04270 */
[----:B------:R-:W-:Y:S01]  /*8310*/  @P1 IMAD.MOV.U32 R3, RZ, RZ, R7 ;  /* 0x000000ffff031224 */ /* 0x000fe200078e0007 */
[----:B------:R-:W3:Y:S04]  /*8320*/  LDL R0, [R1+0x70c] ;  /* 0x00070c0001007983 */ /* 0x000ee80000100800 */
[----:B------:R0:W3:Y:S04]  /*8330*/  @P1 LDG.E.U16 R12, [R2.64] ;  /* 0x00000006020c1981 */ /* 0x0000e8000c1e1500 */
[----:B------:R-:W3:Y:S01]  /*8340*/  LDL R7, [R1+0x6e4] ;  /* 0x0006e40001077983 */ /* 0x000ee20000100800 */
[----:B0-----:R-:W-:-:S02]  /*8350*/  PRMT R2, RZ, 0x7610, R2 ;  /* 0x00007610ff027816 */ /* 0x001fc40000000002 */
[----:B------:R-:W-:-:S04]  /*8360*/  PRMT R3, RZ, 0x7610, R3 ;  /* 0x00007610ff037816 */ /* 0x000fc80000000003 */
[----:B--2---:R4:W2:Y:S02]  /*8370*/  @P1 LDG.E.U16 R2, [R4.64] ;  /* 0x0000000604021981 */ /* 0x0048a4000c1e1500 */
[----:B----4-:R-:W-:Y:S02]  /*8380*/  @P0 IMAD.MOV.U32 R5, RZ, RZ, R9 ;  /* 0x000000ffff050224 */ /* 0x010fe400078e0009 */
[----:B---3--:R-:W-:-:S05]  /*8390*/  @P0 IMAD.MOV.U32 R4, RZ, RZ, R8 ;  /* 0x000000ffff040224 */ /* 0x008fca00078e0008 */
[----:B------:R-:W3:Y:S04]  /*83a0*/  @P0 LDG.E.U16 R3, [R4.64] ;  /* 0x0000000604030981 */ /* 0x000ee8000c1e1500 */
[----:B------:R-:W0:Y:S04]  /*83b0*/  S2R R10, SR_TID.X ;  /* 0x00000000000a7919 */ /* 0x000e280000002100 */
[----:B------:R4:W-:Y:S04]  /*83c0*/  STL [R1+0xc0c], R12 ;  /* 0x000c0c0c01007387 */ /* 0x0009e80000100800 */
[----:B-1----:R-:W3:Y:S04]  /*83d0*/  LDL R16, [R1+0x704] ;  /* 0x0007040001107983 */ /* 0x002ee80000100800 */
[----:B----4-:R-:W4:Y:S01]  /*83e0*/  LDL R12, [R1+0x708] ;  /* 0x00070800010c7983 */ /* 0x010f220000100800 */
[----:B0-----:R-:W-:-:S04]  /*83f0*/  LOP3.LUT R10, R10, 0x3f, RZ, 0xc0, !PT ;  /* 0x0000003f0a0a7812 */ /* 0x001fc800078ec0ff */
[----:B------:R-:W-:Y:S01]  /*8400*/  ISETP.GE.AND P1, PT, R10, R6, PT ;  /* 0x000000060a00720c */ /* 0x000fe20003f26270 */
[----:B--2---:R0:W-:Y:S04]  /*8410*/  STL [R1+0xc10], R2 ;  /* 0x000c100201007387 */ /* 0x0041e80000100800 */
[----:B------:R-:W2:Y:S04]  /*8420*/  LDL R9, [R1+0x6fc] ;  /* 0x0006fc0001097983 */ /* 0x000ea80000100800 */
[----:B------:R-:W2:Y:S04]  /*8430*/  LDL R8, [R1+0x700] ;  /* 0x0007000001087983 */ /* 0x000ea80000100800 */
[----:B---3--:R1:W-:Y:S04]  /*8440*/  STL [R1+0xc14], R3 ;  /* 0x000c140301007387 */ /* 0x0083e80000100800 */
[----:B------:R-:W3:Y:S04]  /*8450*/  LDL R11, [R1+0x6f4] ;  /* 0x0006f400010b7983 */ /* 0x000ee80000100800 */
[----:B------:R-:W3:Y:S01]  /*8460*/  LDL R10, [R1+0x6f8] ;  /* 0x0006f800010a7983 */ /* 0x000ee20000100800 */
[----:B------:R-:W-:Y:S01]  /*8470*/  PRMT R4, RZ, 0x7610, R4 ;  /* 0x00007610ff047816 */ /* 0x000fe20000000004 */
[----:B------:R-:W-:Y:S01]  /*8480*/  @P0 IMAD.MOV.U32 R6, RZ, RZ, R0 ;  /* 0x000000ffff060224 */ /* 0x000fe200078e0000 */
[----:B------:R-:W-:Y:S01]  /*8490*/  PRMT R5, RZ, 0x7610, R5 ;  /* 0x00007610ff057816 */ /* 0x000fe20000000005 */
[----:B0-----:R-:W3:Y:S04]  /*84a0*/  LDL R2, [R1+0x6ec] ;  /* 0x0006ec0001027983 */ /* 0x001ee80000100800 */
[----:B------:R4:W3:Y:S04]  /*84b0*/  @P0 LDG.E.U16 R4, [R6.64] ;  /* 0x0000000606040981 */ /* 0x0008e8000c1e1500 */
[----:B------:R-:W3:Y:S01]  /*84c0*/  LDL R0, [R1+0x6f0] ;  /* 0x0006f00001007983 */ /* 0x000ee20000100800 */
[----:B----4-:R-:W-:-:S02]  /*84d0*/  @!P1 IMAD.MOV.U32 R6, RZ, RZ, R12 ;  /* 0x000000ffff069224 */ /* 0x010fc400078e000c */
[----:B------:R-:W-:Y:S01]  /*84e0*/  @!P1 IMAD.MOV.U32 R7, RZ, RZ, R16 ;  /* 0x000000ffff079224 */ /* 0x000fe200078e0010 */
[----:B------:R-:W-:Y:S06]  /*84f0*/  BAR.SYNC.DEFER_BLOCKING 0x0 ;  /* 0x0000000000007b1d */ /* 0x000fec0000010000 */
[----:B------:R0:W4:Y:S02]  /*8500*/  @!P1 LDG.E.U16 R5, [R6.64] ;  /* 0x0000000606059981 */ /* 0x000124000c1e1500 */
[----:B0-----:R-:W-:Y:S02]  /*8510*/  PRMT R6, RZ, 0x7610, R6 ;  /* 0x00007610ff067816 */ /* 0x001fe40000000006 */
[----:B------:R-:W-:-:S04]  /*8520*/  PRMT R7, RZ, 0x7610, R7 ;  /* 0x00007610ff077816 */ /* 0x000fc80000000007 */
[----:B--2---:R3:W2:Y:S02]  /*8530*/  @!P1 LDG.E.U16 R6, [R8.64] ;  /* 0x0000000608069981 */ /* 0x0046a4000c1e1500 */
[----:B---3--:R-:W-:Y:S02]  /*8540*/  @!P1 IMAD.MOV.U32 R9, RZ, RZ, R11 ;  /* 0x000000ffff099224 */ /* 0x008fe400078e000b */
[----:B------:R-:W-:-:S05]  /*8550*/  @!P1 IMAD.MOV.U32 R8, RZ, RZ, R10 ;  /* 0x000000ffff089224 */ /* 0x000fca00078e000a */
[----:B------:R-:W3:Y:S04]  /*8560*/  @!P1 LDG.E.U16 R7, [R8.64] ;  /* 0x0000000608079981 */ /* 0x000ee8000c1e1500 */
[----:B------:R-:W-:Y:S04]  /*8570*/  STL [R1+0xc18], R4 ;  /* 0x000c180401007387 */ /* 0x000fe80000100800 */
[----:B----4-:R0:W-:Y:S04]  /*8580*/  STL [R1+0xc1c], R5 ;  /* 0x000c1c0501007387 */ /* 0x0101e80000100800 */
[----:B-1----:R-:W4:Y:S04]  /*8590*/  LDL R3, [R1+0x6d0] ;  /* 0x0006d00001037983 */ /* 0x002f280000100800 */
[----:B0-----:R-:W4:Y:S04]  /*85a0*/  LDL R5, [R1+0x2f8] ;  /* 0x0002f80001057983 */ /* 0x001f280000100800 */
[----:B--2---:R0:W-:Y:S04]  /*85b0*/  STL [R1+0xc20], R6 ;  /* 0x000c200601007387 */ /* 0x0041e80000100800 */
[----:B---3--:R1:W-:Y:S04]  /*85c0*/  STL [R1+0xc24], R7 ;  /* 0x000c240701007387 */ /* 0x0083e80000100800 */
[----:B0-----:R-:W2:Y:S01]  /*85d0*/  LDL R6, [R1+0x2f4] ;  /* 0x0002f40001067983 */ /* 0x001ea20000100800 */
[----:B------:R-:W-:Y:S01]  /*85e0*/  PRMT R8, RZ, 0x7610, R8 ;  /* 0x00007610ff087816 */ /* 0x000fe20000000008 */
[----:B------:R-:W-:-:S02]  /*85f0*/  @!P1 IMAD.MOV.U32 R10, RZ, RZ, R0 ;  /* 0x000000ffff0a9224 */ /* 0x000fc400078e0000 */
[----:B------:R-:W-:Y:S01]  /*8600*/  @!P1 IMAD.MOV.U32 R11, RZ, RZ, R2 ;  /* 0x000000ffff0b9224 */ /* 0x000fe200078e0002 */
[----:B------:R-:W-:Y:S01]  /*8610*/  PRMT R9, RZ, 0x7610, R9 ;  /* 0x00007610ff097816 */ /* 0x000fe20000000009 */
[----:B-1----:R-:W3:Y:S04]  /*8620*/  LDL R7, [R1+0x2f0] ;  /* 0x0002f00001077983 */ /* 0x002ee80000100800 */
[----:B------:R4:W3:Y:S04]  /*8630*/  @!P1 LDG.E.U16 R8, [R10.64] ;  /* 0x000000060a089981 */ /* 0x0008e8000c1e1500 */
[----:B------:R-:W3:Y:S04]  /*8640*/  LDL R2, [R1+0x2ec] ;  /* 0x0002ec0001027983 */ /* 0x000ee80000100800 */
[----:B------:R-:W3:Y:S04]  /*8650*/  LDL R4, [R1+0x2e8] ;  /* 0x0002e80001047983 */ /* 0x000ee80000100800 */
[----:B------:R-:W3:Y:S04]  /*8660*/  LDL.LU R12, [R1+0x2d8] ;  /* 0x0002d800010c7983 */ /* 0x000ee80000300800 */
[----:B------:R-:W3:Y:S04]  /*8670*/  LDL.LU R19, [R1+0x2d4] ;  /* 0x0002d40001137983 */ /* 0x000ee80000300800 */
[----:B------:R-:W3:Y:S04]  /*8680*/  LDL.LU R22, [R1+0x290] ;  /* 0x0002900001167983 */ /* 0x000ee80000300800 */
[----:B------:R-:W3:Y:S01]  /*8690*/  LDL.LU R0, [R1+0x28c] ;  /* 0x00028c0001007983 */ /* 0x000ee20000300800 */
[----:B----4-:R-:W-:-:S02]  /*86a0*/  @!P1 IMAD.MOV.U32 R10, RZ, RZ, R3 ;  /* 0x000000ffff0a9224 */ /* 0x010fc400078e0003 */
[----:B------:R-:W-:-:S05]  /*86b0*/  @!P1 IMAD.MOV.U32 R11, RZ, RZ, R5 ;  /* 0x000000ffff0b9224 */ /* 0x000fca00078e0005 */
[----:B------:R2:W4:Y:S02]  /*86c0*/  @!P1 LDG.E.U16 R9, [R10.64] ;  /* 0x000000060a099981 */ /* 0x000524000c1e1500 */
[----:B--2---:R-:W-:Y:S02]  /*86d0*/  @!P1 IMAD.MOV.U32 R10, RZ, RZ, R6 ;  /* 0x000000ffff0a9224 */ /* 0x004fe400078e0006 */
[----:B---3--:R-:W-:-:S05]  /*86e0*/  @!P1 IMAD.MOV.U32 R11, RZ, RZ, R7 ;  /* 0x000000ffff0b9224 */ /* 0x008fca00078e0007 */
[----:B------:R0:W2:Y:S04]  /*86f0*/  @!P1 LDG.E.U16 R13, [R10.64] ;  /* 0x000000060a0d9981 */ /* 0x0000a8000c1e1500 */
[----:B------:R-:W-:Y:S04]  /*8700*/  STL [R1+0xc28], R8 ;  /* 0x000c280801007387 */ /* 0x000fe80000100800 */
[----:B------:R-:W3:Y:S04]  /*8710*/  LDL R5, [R1+0x2e0] ;  /* 0x0002e00001057983 */ /* 0x000ee80000100800 */
[----:B------:R-:W3:Y:S04]  /*8720*/  LDL R3, [R1+0x2e4] ;  /* 0x0002e40001037983 */ /* 0x000ee80000100800 */
[----:B------:R-:W3:Y:S04]  /*8730*/  LDL.LU R23, [R1+0x250] ;  /* 0x0002500001177983 */ /* 0x000ee80000300800 */
[----:B----4-:R-:W-:Y:S01]  /*8740*/  STL [R1+0xc2c], R9 ;  /* 0x000c2c0901007387 */ /* 0x010fe20000100800 */
[----:B0-----:R-:W-:-:S03]  /*8750*/  @!P1 IMAD.MOV.U32 R10, RZ, RZ, R2 ;  /* 0x000000ffff0a9224 */ /* 0x001fc600078e0002 */
[----:B--2---:R-:W-:Y:S04]  /*8760*/  STL [R1+0xc30], R13 ;  /* 0x000c300d01007387 */ /* 0x004fe80000100800 */
[----:B------:R-:W2:Y:S04]  /*8770*/  LDL.LU R25, [R1+0x24c] ;  /* 0x00024c0001197983 */ /* 0x000ea80000300800 */
[----:B------:R-:W4:Y:S04]  /*8780*/  LDL.LU R26, [R1+0x210] ;  /* 0x00021000011a7983 */ /* 0x000f280000300800 */
[----:B------:R-:W4:Y:S04]  /*8790*/  LDL.LU R27, [R1+0x20c] ;  /* 0x00020c00011b7983 */ /* 0x000f280000300800 */
[----:B------:R-:W4:Y:S01]  /*87a0*/  LDL.LU R2, [R1+0xc8] ;  /* 0x0000c80001027983 */ /* 0x000f220000300800 */
[----:B------:R-:W-:-:S03]  /*87b0*/  @!P1 IMAD.MOV.U32 R11, RZ, RZ, R4 ;  /* 0x000000ffff0b9224 */ /* 0x000fc600078e0004 */
[----:B------:R-:W4:Y:S04]  /*87c0*/  LDL.LU R4, [R1+0x88] ;  /* 0x0000880001047983 */ /* 0x000f280000300800 */
[----:B------:R3:W4:Y:S04]  /*87d0*/  @!P1 LDG.E.U16 R15, [R10.64] ;  /* 0x000000060a0f9981 */ /* 0x000728000c1e1500 */
[----:B------:R-:W4:Y:S04]  /*87e0*/  LDL.LU R16, [R1+0x4c] ;  /* 0x00004c0001107983 */ /* 0x000f280000300800 */
[----:B------:R-:W4:Y:S01]  /*87f0*/  LDL.LU R18, [R1+0x48] ;  /* 0x0000480001127983 */ /* 0x000f220000300800 */
[----:B---3--:R-:W-:-:S02]  /*8800*/  @!P1 IMAD.MOV.U32 R10, RZ, RZ, R3 ;  /* 0x000000ffff0a9224 */ /* 0x008fc400078e0003 */
[----:B------:R-:W-:Y:S01]  /*8810*/  @!P1 IMAD.MOV.U32 R11, RZ, RZ, R5 ;  /* 0x000000ffff0b9224 */ /* 0x000fe200078e0005 */
[----:B------:R-:W3:Y:S04]  /*8820*/  LDL.LU R29, [R1+0x2d0] ;  /* 0x0002d000011d7983 */ /* 0x000ee80000300800 */
[----:B------:R0:W3:Y:S04]  /*8830*/  @!P1 LDG.E.U16 R17, [R10.64] ;  /* 0x000000060a119981 */ /* 0x0000e8000c1e1500 */
[----:B------:R1:W-:Y:S04]  /*8840*/  STS.U16 [R28+0x200], R19 ;  /* 0x000200131c007388 */ /* 0x0003e80000000400 */
[----:B0-----:R-:W3:Y:S04]  /*8850*/  LDL.LU R10, [R1+0xcc] ;  /* 0x0000cc00010a7983 */ /* 0x001ee80000300800 */
[----:B------:R-:W3:Y:S04]  /*8860*/  LDL.LU R11, [R1+0x8c] ;  /* 0x00008c00010b7983 */ /* 0x000ee80000300800 */
[----:B-1----:R-:W3:Y:S04]  /*8870*/  LDL.LU R19, [R1+0x2cc] ;  /* 0x0002cc0001137983 */ /* 0x002ee80000300800 */
[----:B------:R-:W3:Y:S04]  /*8880*/  LDL.LU R13, [R1+0x288] ;  /* 0x00028800010d7983 */ /* 0x000ee80000300800 */
[----:B------:R-:W3:Y:S04]  /*8890*/  LDL.LU R9, [R1+0x284] ;  /* 0x0002840001097983 */ /* 0x000ee80000300800 */
[----:B------:R-:W3:Y:S04]  /*88a0*/  LDL.LU R8, [R1+0x248] ;  /* 0x0002480001087983 */ /* 0x000ee80000300800 */
[----:B------:R0:W-:Y:S04]  /*88b0*/  STS.U16 [R28+0x2200], R0 ;  /* 0x002200001c007388 */ /* 0x0001e80000000400 */
[----:B------:R-:W3:Y:S04]  /*88c0*/  LDL.LU R7, [R1+0x244] ;  /* 0x0002440001077983 */ /* 0x000ee80000300800 */
[----:B0-----:R-:W3:Y:S04]  /*88d0*/  LDL.LU R0, [R1+0x208] ;  /* 0x0002080001007983 */ /* 0x001ee80000300800 */
[----:B------:R-:W3:Y:S04]  /*88e0*/  LDL.LU R6, [R1+0x204] ;  /* 0x0002040001067983 */ /* 0x000ee80000300800 */
[----:B------:R-:W3:Y:S04]  /*88f0*/  LDL.LU R5, [R1+0xc4] ;  /* 0x0000c40001057983 */ /* 0x000ee80000300800 */
[----:B------:R0:W-:Y:S04]  /*8900*/  STS.U16 [R28], R12 ;  /* 0x0000000c1c007388 */ /* 0x0001e80000000400 */
[----:B------:R-:W3:Y:S04]  /*8910*/  LDL.LU R3, [R1+0xc0] ;  /* 0x0000c00001037983 */ /* 0x000ee80000300800 */
[----:B------:R1:W-:Y:S04]  /*8920*/  STS.U16 [R28+0x2000], R22 ;  /* 0x002000161c007388 */ /* 0x0003e80000000400 */
[----:B0-----:R-:W3:Y:S04]  /*8930*/  LDL.LU R12, [R1+0x84] ;  /* 0x00008400010c7983 */ /* 0x001ee80000300800 */
[----:B------:R0:W-:Y:S04]  /*8940*/  STS.U16 [R28+0x4000], R23 ;  /* 0x004000171c007388 */ /* 0x0001e80000000400 */
[----:B-1----:R-:W3:Y:S04]  /*8950*/  LDL.LU R22, [R1+0x80] ;  /* 0x0000800001167983 */ /* 0x002ee80000300800 */
[----:B0-----:R-:W3:Y:S04]  /*8960*/  LDL.LU R23, [R1+0x44] ;  /* 0x0000440001177983 */ /* 0x001ee80000300800 */
[----:B--2---:R0:W-:Y:S04]  /*8970*/  STS.U16 [R28+0x4200], R25 ;  /* 0x004200191c007388 */ /* 0x0041e80000000400 */
[----:B----4-:R1:W-:Y:S04]  /*8980*/  STS.U16 [R28+0x6000], R26 ;  /* 0x0060001a1c007388 */ /* 0x0103e80000000400 */
[----:B------:R2:W-:Y:S04]  /*8990*/  STS.U16 [R28+0x6200], R27 ;  /* 0x0062001b1c007388 */ /* 0x0005e80000000400 */
[----:B0-----:R-:W4:Y:S04]  /*89a0*/  LDL.LU R25, [R1+0xc50] ;  /* 0x000c500001197983 */ /* 0x001f280000300800 */
[----:B-1----:R-:W4:Y:S04]  /*89b0*/  LDL.LU R26, [R1+0xc4c] ;  /* 0x000c4c00011a7983 */ /* 0x002f280000300800 */
[----:B--2---:R-:W2:Y:S04]  /*89c0*/  LDL.LU R27, [R1+0xc48] ;  /* 0x000c4800011b7983 */ /* 0x004ea80000300800 */
[----:B------:R0:W-:Y:S04]  /*89d0*/  STS.U16 [R28+0x8200], R2 ;  /* 0x008200021c007388 */ /* 0x0001e80000000400 */
[----:B0-----:R-:W2:Y:S04]  /*89e0*/  LDL.LU R2, [R1+0x40] ;  /* 0x0000400001027983 */ /* 0x001ea80000300800 */
[----:B------:R0:W-:Y:S04]  /*89f0*/  STS.U16 [R28+0xa200], R4 ;  /* 0x00a200041c007388 */ /* 0x0001e80000000400 */
[----:B------:R1:W-:Y:S01]  /*8a00*/  STS.U16 [R28+0xc000], R16 ;  /* 0x00c000101c007388 */ /* 0x0003e20000000400 */
[----:B0-----:R-:W-:-:S03]  /*8a10*/  LOP3.LUT R4, R28, 0x10, RZ, 0x3c, !PT ;  /* 0x000000101c047812 */ /* 0x001fc600078e3cff */
[----:B---3--:R-:W-:Y:S04]  /*8a20*/  STS.U16 [R28+0x8000], R10 ;  /* 0x0080000a1c007388 */ /* 0x008fe80000000400 */
[----:B------:R-:W-:Y:S04]  /*8a30*/  STS.U16 [R28+0xa000], R11 ;  /* 0x00a0000b1c007388 */ /* 0x000fe80000000400 */
[----:B------:R-:W-:Y:S04]  /*8a40*/  STS.U16 [R28+0xc200], R18 ;  /* 0x00c200121c007388 */ /* 0x000fe80000000400 */
[----:B-1----:R-:W3:Y:S04]  /*8a50*/  LDL.LU R16, [R1+0x2c8] ;  /* 0x0002c80001107983 */ /* 0x002ee80000300800 */
[----:B----4-:R-:W-:Y:S04]  /*8a60*/  STS.U16 [R28+0xe200], R26 ;  /* 0x00e2001a1c007388 */ /* 0x010fe80000000400 */
[----:B--2---:R-:W-:Y:S04]  /*8a70*/  STS.U16 [R28+0xe000], R27 ;  /* 0x00e0001b1c007388 */ /* 0x004fe80000000400 */
[----:B------:R0:W-:Y:S04]  /*8a80*/  STS.U16 [R4+0x400], R29 ;  /* 0x0004001d04007388 */ /* 0x0001e80000000400 */
[----:B------:R-:W-:Y:S04]  /*8a90*/  STS.U16 [R4+0x600], R19 ;  /* 0x0006001304007388 */ /* 0x000fe80000000400 */
[----:B------:R-:W-:Y:S04]  /*8aa0*/  STS.U16 [R4+0x2400], R13 ;  /* 0x0024000d04007388 */ /* 0x000fe80000000400 */
[----:B------:R-:W-:Y:S04]  /*8ab0*/  STS.U16 [R4+0x2600], R9 ;  /* 0x0026000904007388 */ /* 0x000fe80000000400 */
[----:B------:R-:W-:Y:S04]  /*8ac0*/  STS.U16 [R4+0x4400], R8 ;  /* 0x0044000804007388 */ /* 0x000fe80000000400 */
[----:B------:R-:W-:Y:S04]  /*8ad0*/  STS.U16 [R4+0x4600], R7 ;  /* 0x0046000704007388 */ /* 0x000fe80000000400 */
[----:B------:R1:W-:Y:S04]  /*8ae0*/  STS.U16 [R4+0x6400], R0 ;  /* 0x0064000004007388 */ /* 0x0003e80000000400 */
[----:B0-----:R-:W2:Y:S04]  /*8af0*/  LDL.LU R29, [R1+0x2c4] ;  /* 0x0002c400011d7983 */ /* 0x001ea80000300800 */
[----:B-1----:R-:W0:Y:S04]  /*8b00*/  S2R R0, SR_TID.X ;  /* 0x0000000000007919 */ /* 0x002e280000002100 */
[----:B------:R-:W-:Y:S04]  /*8b10*/  STS.U16 [R4+0x6600], R6 ;  /* 0x0066000604007388 */ /* 0x000fe80000000400 */
[----:B------:R-:W-:Y:S04]  /*8b20*/  STS.U16 [R4+0x8400], R5 ;  /* 0x0084000504007388 */ /* 0x000fe80000000400 */
[----:B------:R-:W-:Y:S04]  /*8b30*/  STS.U16 [R4+0x8600], R3 ;  /* 0x0086000304007388 */ /* 0x000fe80000000400 */
[----:B------:R-:W4:Y:S04]  /*8b40*/  LDL.LU R18, [R1+0x280] ;  /* 0x0002800001127983 */ /* 0x000f280000300800 */
[----:B------:R-:W-:Y:S04]  /*8b50*/  STS.U16 [R4+0xa400], R12 ;  /* 0x00a4000c04007388 */ /* 0x000fe80000000400 */
[----:B------:R-:W4:Y:S04]  /*8b60*/  LDL.LU R19, [R1+0x27c] ;  /* 0x00027c0001137983 */ /* 0x000f280000300800 */
[----:B------:R1:W-:Y:S04]  /*8b70*/  STS.U16 [R4+0xa600], R22 ;  /* 0x00a6001604007388 */ /* 0x0003e80000000400 */
[----:B------:R0:W-:Y:S04]  /*8b80*/  STS.U16 [R4+0xc400], R23 ;  /* 0x00c4001704007388 */ /* 0x0001e80000000400 */
[----:B-1----:R-:W4:Y:S04]  /*8b90*/  LDL.LU R22, [R1+0x240] ;  /* 0x0002400001167983 */ /* 0x002f280000300800 */
[----:B0-----:R-:W4:Y:S01]  /*8ba0*/  LDL.LU R23, [R1+0x23c] ;  /* 0x00023c0001177983 */ /* 0x001f220000300800 */
[----:B------:R-:W-:-:S05]  /*8bb0*/  LOP3.LUT R0, R0, 0xff, RZ, 0xc0, !PT ;  /* 0x000000ff00007812 */ /* 0x000fca00078ec0ff */
[----:B------:R-:W-:Y:S02]  /*8bc0*/  IMAD.SHL.U32 R12, R0, 0x2, RZ ;  /* 0x00000002000c7824 */ /* 0x000fe400078e00ff */
[----:B------:R-:W4:Y:S04]  /*8bd0*/  LDL.LU R0, [R1+0x1fc] ;  /* 0x0001fc0001007983 */ /* 0x000f280000300800 */
[----:B------:R-:W4:Y:S04]  /*8be0*/  LDL.LU R3, [R1+0xb8] ;  /* 0x0000b80001037983 */ /* 0x000f280000300800 */
[----:B------:R-:W4:Y:S04]  /*8bf0*/  LDL.LU R26, [R1+0x7c] ;  /* 0x00007c00011a7983 */ /* 0x000f280000300800 */
[----:B------:R0:W-:Y:S04]  /*8c00*/  STS.U16 [R4+0xc600], R2 ;  /* 0x00c6000204007388 */ /* 0x0001e80000000400 */
[----:B------:R-:W4:Y:S04]  /*8c10*/  LDL.LU R28, [R1+0x78] ;  /* 0x00007800011c7983 */ /* 0x000f280000300800 */
[----:B------:R1:W-:Y:S04]  /*8c20*/  STS.U16 [R4+0xe400], R25 ;  /* 0x00e4001904007388 */ /* 0x0003e80000000400 */
[----:B0-----:R-:W4:Y:S04]  /*8c30*/  LDL.LU R2, [R1+0x2c] ;  /* 0x00002c0001027983 */ /* 0x001f280000300800 */
[----:B------:R0:W-:Y:S04]  /*8c40*/  STS.U16 [R4+0xe600], R24 ;  /* 0x00e6001804007388 */ /* 0x0001e80000000400 */
[----:B-1----:R-:W4:Y:S04]  /*8c50*/  LDL.LU R25, [R1+0xbc] ;  /* 0x0000bc0001197983 */ /* 0x002f280000300800 */
[----:B0-----:R-:W4:Y:S01]  /*8c60*/  LDL.LU R24, [R1+0x200] ;  /* 0x0002000001187983 */ /* 0x001f220000300800 */
[----:B------:R-:W-:-:S03]  /*8c70*/  LOP3.LUT R12, R12, 0x20, RZ, 0x3c, !PT ;  /* 0x000000200c0c7812 */ /* 0x000fc600078e3cff */
[----:B------:R-:W4:Y:S04]  /*8c80*/  LDL.LU R27, [R1+0x28] ;  /* 0x00002800011b7983 */ /* 0x000f280000300800 */
[----:B---3--:R-:W-:Y:S04]  /*8c90*/  STS.U16 [R12+0x800], R16 ;  /* 0x000800100c007388 */ /* 0x008fe80000000400 */
[----:B--2---:R0:W-:Y:S04]  /*8ca0*/  STS.U16 [R12+0xa00], R29 ;  /* 0x000a001d0c007388 */ /* 0x0041e80000000400 */
[----:B0-----:R-:W2:Y:S04]  /*8cb0*/  LDL.LU R29, [R1+0x2c0] ;  /* 0x0002c000011d7983 */ /* 0x001ea80000300800 */
[----:B------:R-:W3:Y:S04]  /*8cc0*/  LDL.LU R10, [R1+0x2bc] ;  /* 0x0002bc00010a7983 */ /* 0x000ee80000300800 */
[----:B------:R-:W2:Y:S04]  /*8cd0*/  LDL.LU R11, [R1+0x278] ;  /* 0x00027800010b7983 */ /* 0x000ea80000300800 */
[----:B------:R-:W2:Y:S04]  /*8ce0*/  LDL.LU R13, [R1+0x274] ;  /* 0x00027400010d7983 */ /* 0x000ea80000300800 */
[----:B------:R-:W2:Y:S04]  /*8cf0*/  LDL.LU R9, [R1+0x238] ;  /* 0x0002380001097983 */ /* 0x000ea80000300800 */
[----:B------:R-:W2:Y:S04]  /*8d00*/  LDL.LU R8, [R1+0x234] ;  /* 0x0002340001087983 */ /* 0x000ea80000300800 */
[----:B------:R-:W2:Y:S04]  /*8d10*/  LDL.LU R7, [R1+0x1f8] ;  /* 0x0001f80001077983 */ /* 0x000ea80000300800 */
[----:B------:R-:W2:Y:S04]  /*8d20*/  LDL.LU R6, [R1+0x1f4] ;  /* 0x0001f40001067983 */ /* 0x000ea80000300800 */
[----:B------:R-:W2:Y:S04]  /*8d30*/  LDL.LU R5, [R1+0xb4] ;  /* 0x0000b40001057983 */ /* 0x000ea80000300800 */
[----:B------:R-:W2:Y:S04]  /*8d40*/  LDL.LU R4, [R1+0xb0] ;  /* 0x0000b00001047983 */ /* 0x000ea80000300800 */
[----:B----4-:R0:W-:Y:S04]  /*8d50*/  STS.U16 [R12+0x2800], R18 ;  /* 0x002800120c007388 */ /* 0x0101e80000000400 */
[----:B------:R-:W4:Y:S04]  /*8d60*/  LDL.LU R16, [R1+0x74] ;  /* 0x0000740001107983 */ /* 0x000f280000300800 */
[----:B------:R1:W-:Y:S04]  /*8d70*/  STS.U16 [R12+0x2a00], R19 ;  /* 0x002a00130c007388 */ /* 0x0003e80000000400 */
[----:B0-----:R-:W2:Y:S04]  /*8d80*/  LDL.LU R18, [R1+0x70] ;  /* 0x0000700001127983 */ /* 0x001ea80000300800 */
[----:B------:R0:W-:Y:S04]  /*8d90*/  STS.U16 [R12+0x4800], R22 ;  /* 0x004800160c007388 */ /* 0x0001e80000000400 */
[----:B-1----:R-:W2:Y:S04]  /*8da0*/  LDL.LU R19, [R1+0x24] ;  /* 0x0000240001137983 */ /* 0x002ea80000300800 */
[----:B------:R1:W-:Y:S04]  /*8db0*/  STS.U16 [R12+0x4a00], R23 ;  /* 0x004a00170c007388 */ /* 0x0003e80000000400 */
[----:B0-----:R-:W2:Y:S04]  /*8dc0*/  LDL.LU R22, [R1+0xc44] ;  /* 0x000c440001167983 */ /* 0x001ea80000300800 */
[----:B-1----:R-:W2:Y:S04]  /*8dd0*/  LDL.LU R23, [R1+0xc40] ;  /* 0x000c400001177983 */ /* 0x002ea80000300800 */
[----:B------:R-:W-:Y:S04]  /*8de0*/  STS.U16 [R12+0x6800], R24 ;  /* 0x006800180c007388 */ /* 0x000fe80000000400 */
[----:B------:R-:W-:Y:S04]  /*8df0*/  STS.U16 [R12+0x6a00], R0 ;  /* 0x006a00000c007388 */ /* 0x000fe80000000400 */
[----:B------:R-:W-:Y:S04]  /*8e00*/  STS.U16 [R12+0x8800], R25 ;  /* 0x008800190c007388 */ /* 0x000fe80000000400 */
[----:B------:R0:W-:Y:S04]  /*8e10*/  STS.U16 [R12+0x8a00], R3 ;  /* 0x008a00030c007388 */ /* 0x0001e80000000400 */
[----:B0-----:R-:W4:Y:S04]  /*8e20*/  LDL.LU R3, [R1+0x20] ;  /* 0x0000200001037983 */ /* 0x001f280000300800 */
[----:B------:R-:W0:Y:S04]  /*8e30*/  S2R R0, SR_TID.X ;  /* 0x0000000000007919 */ /* 0x000e280000002100 */
[----:B------:R-:W-:Y:S04]  /*8e40*/  STS.U16 [R12+0xa800], R26 ;  /* 0x00a8001a0c007388 */ /* 0x000fe80000000400 */
[----:B------:R-:W-:Y:S04]  /*8e50*/  STS.U16 [R12+0xaa00], R28 ;  /* 0x00aa001c0c007388 */ /* 0x000fe80000000400 */
[----:B------:R1:W-:Y:S01]  /*8e60*/  STS.U16 [R12+0xc800], R2 ;  /* 0x00c800020c007388 */ /* 0x0003e20000000400 */
[----:B0-----:R-:W-:-:S05]  /*8e70*/  LOP3.LUT R0, R0, 0xff, RZ, 0xc0, !PT ;  /* 0x000000ff00007812 */ /* 0x001fca00078ec0ff */
[----:B-1----:R-:W-:Y:S01]  /*8e80*/  IMAD.SHL.U32 R2, R0, 0x2, RZ ;  /* 0x0000000200027824 */ /* 0x002fe200078e00ff */
[----:B------:R-:W-:Y:S04]  /*8e90*/  STS.U16 [R12+0xca00], R27 ;  /* 0x00ca001b0c007388 */ /* 0x000fe80000000400 */
[----:B------:R-:W-:Y:S01]  /*8ea0*/  LOP3.LUT R2, R2, 0x30, RZ, 0x3c, !PT ;  /* 0x0000003002027812 */ /* 0x000fe200078e3cff */
[----:B--2---:R-:W-:Y:S04]  /*8eb0*/  STS.U16 [R12+0xe800], R23 ;  /* 0x00e800170c007388 */ /* 0x004fe80000000400 */
[----:B------:R0:W-:Y:S04]  /*8ec0*/  STS.U16 [R12+0xea00], R22 ;  /* 0x00ea00160c007388 */ /* 0x0001e80000000400 */
[----:B------:R1:W-:Y:S04]  /*8ed0*/  STS.U16 [R2+0xc00], R29 ;  /* 0x000c001d02007388 */ /* 0x0003e80000000400 */
[----:B---3--:R-:W-:Y:S04]  /*8ee0*/  STS.U16 [R2+0xe00], R10 ;  /* 0x000e000a02007388 */ /* 0x008fe80000000400 */
[----:B------:R-:W-:Y:S04]  /*8ef0*/  STS.U16 [R2+0x2c00], R11 ;  /* 0x002c000b02007388 */ /* 0x000fe80000000400 */
[----:B------:R-:W-:Y:S04]  /*8f00*/  STS.U16 [R2+0x2e00], R13 ;  /* 0x002e000d02007388 */ /* 0x000fe80000000400 */
[----:B------:R-:W-:Y:S04]  /*8f10*/  STS.U16 [R2+0x4c00], R9 ;  /* 0x004c000902007388 */ /* 0x000fe80000000400 */
[----:B------:R-:W-:Y:S04]  /*8f20*/  STS.U16 [R2+0x4e00], R8 ;  /* 0x004e000802007388 */ /* 0x000fe80000000400 */
[----:B------:R-:W-:Y:S04]  /*8f30*/  STS.U16 [R2+0x6c00], R7 ;  /* 0x006c000702007388 */ /* 0x000fe80000000400 */
[----:B------:R-:W-:Y:S04]  /*8f40*/  STS.U16 [R2+0x6e00], R6 ;  /* 0x006e000602007388 */ /* 0x000fe80000000400 */
[----:B------:R-:W-:Y:S04]  /*8f50*/  STS.U16 [R2+0x8c00], R5 ;  /* 0x008c000502007388 */ /* 0x000fe80000000400 */
[----:B0-----:R-:W2:Y:S04]  /*8f60*/  LDL.LU R12, [R1+0x2b8] ;  /* 0x0002b800010c7983 */ /* 0x001ea80000300800 */
[----:B------:R-:W-:Y:S04]  /*8f70*/  STS.U16 [R2+0x8e00], R4 ;  /* 0x008e000402007388 */ /* 0x000fe80000000400 */
[----:B-1----:R-:W3:Y:S04]  /*8f80*/  LDL.LU R29, [R1+0x2b4] ;  /* 0x0002b400011d7983 */ /* 0x002ee80000300800 */
[----:B----4-:R0:W-:Y:S04]  /*8f90*/  STS.U16 [R2+0xac00], R16 ;  /* 0x00ac001002007388 */ /* 0x0101e80000000400 */
[----:B------:R1:W-:Y:S04]  /*8fa0*/  STS.U16 [R2+0xae00], R18 ;  /* 0x00ae001202007388 */ /* 0x0003e80000000400 */
[----:B------:R4:W-:Y:S04]  /*8fb0*/  STS.U16 [R2+0xcc00], R19 ;  /* 0x00cc001302007388 */ /* 0x0009e80000000400 */
[----:B0-----:R-:W3:Y:S04]  /*8fc0*/  LDL.LU R16, [R1+0x270] ;  /* 0x0002700001107983 */ /* 0x001ee80000300800 */
[----:B-1----:R-:W3:Y:S04]  /*8fd0*/  LDL.LU R18, [R1+0x26c] ;  /* 0x00026c0001127983 */ /* 0x002ee80000300800 */
[----:B----4-:R-:W4:Y:S01]  /*8fe0*/  LDL.LU R19, [R1+0x230] ;  /* 0x0002300001137983 */ /* 0x010f220000300800 */
[----:B------:R-:W-:-:S03]  /*8ff0*/  IMAD.SHL.U32 R22, R0, 0x2, RZ ;  /* 0x0000000200167824 */ /* 0x000fc600078e00ff */
[----:B------:R-:W4:Y:S04]  /*9000*/  LDL.LU R27, [R1+0x1f0] ;  /* 0x0001f000011b7983 */ /* 0x000f280000300800 */
[----:B------:R-:W4:Y:S04]  /*9010*/  LDL.LU R0, [R1+0x1dc] ;  /* 0x0001dc0001007983 */ /* 0x000f280000300800 */
[----:B------:R-:W4:Y:S04]  /*9020*/  LDL.LU R23, [R1+0xa8] ;  /* 0x0000a80001177983 */ /* 0x000f280000300800 */
[----:B------:R-:W4:Y:S04]  /*9030*/  LDL.LU R24, [R1+0x6c] ;  /* 0x00006c0001187983 */ /* 0x000f280000300800 */
[----:B------:R-:W-:Y:S04]  /*9040*/  STS.U16 [R2+0xce00], R3 ;  /* 0x00ce000302007388 */ /* 0x000fe80000000400 */
[----:B------:R-:W4:Y:S04]  /*9050*/  LDL.LU R25, [R1+0x68] ;  /* 0x0000680001197983 */ /* 0x000f280000300800 */
[----:B------:R-:W4:Y:S04]  /*9060*/  LDL.LU R10, [R1+0x1c] ;  /* 0x00001c00010a7983 */ /* 0x000f280000300800 */
[----:B------:R0:W-:Y:S04]  /*9070*/  STS.U16 [R2+0xec00], R21 ;  /* 0x00ec001502007388 */ /* 0x0001e80000000400 */
[----:B------:R1:W-:Y:S04]  /*9080*/  STS.U16 [R2+0xee00], R20 ;  /* 0x00ee001402007388 */ /* 0x0003e80000000400 */
[----:B0-----:R-:W4:Y:S04]  /*9090*/  LDL.LU R21, [R1+0xac] ;  /* 0x0000ac0001157983 */ /* 0x001f280000300800 */
[----:B-1----:R-:W4:Y:S04]  /*90a0*/  LDL.LU R20, [R1+0x22c] ;  /* 0x00022c0001147983 */ /* 0x002f280000300800 */
[----:B------:R-:W4:Y:S04]  /*90b0*/  LDL.LU R26, [R1+0x18] ;  /* 0x00001800011a7983 */ /* 0x000f280000300800 */
[----:B------:R-:W4:Y:S04]  /*90c0*/  LDL.LU R28, [R1+0x2b0] ;  /* 0x0002b000011c7983 */ /* 0x000f280000300800 */
[----:B------:R-:W4:Y:S01]  /*90d0*/  LDL.LU R11, [R1+0x2a8] ;  /* 0x0002a800010b7983 */ /* 0x000f220000300800 */
[----:B------:R-:W-:-:S03]  /*90e0*/  LOP3.LUT R22, R22, 0x40, RZ, 0x3c, !PT ;  /* 0x0000004016167812 */ /* 0x000fc600078e3cff */
[----:B------:R-:W4:Y:S04]  /*90f0*/  LDL.LU R13, [R1+0x268] ;  /* 0x00026800010d7983 */ /* 0x000f280000300800 */
        /* <DEDUP_REMOVED lines=8> */
[----:B--2---:R0:W-:Y:S04]  /*9180*/  STS.U16 [R22+0x1000], R12 ;  /* 0x0010000c16007388 */ /* 0x0041e80000000400 */
[----:B---3--:R1:W-:Y:S04]  /*9190*/  STS.U16 [R22+0x1200], R29 ;  /* 0x0012001d16007388 */ /* 0x0083e80000000400 */
[----:B0-----:R-:W2:Y:S04]  /*91a0*/  LDL.LU R12, [R1+0x60] ;  /* 0x00006000010c7983 */ /* 0x001ea80000300800 */
[----:B-1----:R-:W3:Y:S04]  /*91b0*/  LDL.LU R29, [R1+0x14] ;  /* 0x00001400011d7983 */ /* 0x002ee80000300800 */
[----:B------:R0:W-:Y:S04]  /*91c0*/  STS.U16 [R22+0x3000], R16 ;  /* 0x0030001016007388 */ /* 0x0001e80000000400 */
[----:B------:R1:W-:Y:S04]  /*91d0*/  STS.U16 [R22+0x3200], R18 ;  /* 0x0032001216007388 */ /* 0x0003e80000000400 */
[----:B----4-:R4:W-:Y:S04]  /*91e0*/  STS.U16 [R22+0x5000], R19 ;  /* 0x0050001316007388 */ /* 0x0109e80000000400 */
[----:B0-----:R-:W2:Y:S04]  /*91f0*/  LDL.LU R16, [R1+0xc3c] ;  /* 0x000c3c0001107983 */ /* 0x001ea80000300800 */
[----:B-1----:R-:W2:Y:S04]  /*9200*/  LDL.LU R18, [R1+0xc38] ;  /* 0x000c380001127983 */ /* 0x002ea80000300800 */
[----:B----4-:R-:W4:Y:S04]  /*9210*/  LDL.LU R19, [R1+0xc34] ;  /* 0x000c340001137983 */ /* 0x010f280000300800 */
[----:B------:R-:W-:Y:S04]  /*9220*/  STS.U16 [R22+0x5200], R20 ;  /* 0x0052001416007388 */ /* 0x000fe80000000400 */
[----:B------:R-:W-:Y:S04]  /*9230*/  STS.U16 [R22+0x7000], R27 ;  /* 0x0070001b16007388 */ /* 0x000fe80000000400 */
[----:B------:R0:W-:Y:S04]  /*9240*/  STS.U16 [R22+0x7200], R0 ;  /* 0x0072000016007388 */ /* 0x0001e80000000400 */
[----:B0-----:R-:W3:Y:S04]  /*9250*/  LDL.LU R0, [R1+0x10] ;  /* 0x0000100001007983 */ /* 0x001ee80000300800 */
[----:B------:R-:W0:Y:S04]  /*9260*/  S2R R27, SR_TID.X ;  /* 0x00000000001b7919 */ /* 0x000e280000002100 */
[----:B------:R-:W-:Y:S04]  /*9270*/  STS.U16 [R22+0x9000], R21 ;  /* 0x0090001516007388 */ /* 0x000fe80000000400 */
[----:B------:R-:W-:Y:S04]  /*9280*/  STS.U16 [R22+0x9200], R23 ;  /* 0x0092001716007388 */ /* 0x000fe80000000400 */
[----:B------:R-:W-:Y:S04]  /*9290*/  STS.U16 [R22+0xb000], R24 ;  /* 0x00b0001816007388 */ /* 0x000fe80000000400 */
[----:B------:R-:W-:Y:S04]  /*92a0*/  STS.U16 [R22+0xb200], R25 ;  /* 0x00b2001916007388 */ /* 0x000fe80000000400 */
[----:B------:R1:W-:Y:S01]  /*92b0*/  STS.U16 [R22+0xd000], R10 ;  /* 0x00d0000a16007388 */ /* 0x0003e20000000400 */
[----:B0-----:R-:W-:-:S05]  /*92c0*/  LOP3.LUT R27, R27, 0xff, RZ, 0xc0, !PT ;  /* 0x000000ff1b1b7812 */ /* 0x001fca00078ec0ff */
[C---:B-1----:R-:W-:Y:S01]  /*92d0*/  IMAD.SHL.U32 R10, R27.reuse, 0x2, RZ ;  /* 0x000000021b0a7824 */ /* 0x042fe200078e00ff */
[----:B------:R-:W-:Y:S04]  /*92e0*/  STS.U16 [R22+0xd200], R26 ;  /* 0x00d2001a16007388 */ /* 0x000fe80000000400 */
[----:B------:R-:W-:Y:S01]  /*92f0*/  LOP3.LUT R10, R10, 0x50, RZ, 0x3c, !PT ;  /* 0x000000500a0a7812 */ /* 0x000fe200078e3cff */
[----:B----4-:R-:W-:Y:S04]  /*9300*/  STS.U16 [R22+0xf000], R19 ;  /* 0x00f0001316007388 */ /* 0x010fe80000000400 */
[----:B--2---:R-:W-:Y:S04]  /*9310*/  STS.U16 [R22+0xf200], R18 ;  /* 0x00f2001216007388 */ /* 0x004fe80000000400 */
[----:B------:R-:W-:Y:S04]  /*9320*/  STS.U16 [R10+0x1400], R28 ;  /* 0x0014001c0a007388 */ /* 0x000fe80000000400 */
[----:B------:R-:W-:Y:S04]  /*9330*/  STS.U16 [R10+0x1600], R11 ;  /* 0x0016000b0a007388 */ /* 0x000fe80000000400 */
[----:B------:R0:W-:Y:S04]  /*9340*/  STS.U16 [R10+0x3400], R13 ;  /* 0x0034000d0a007388 */ /* 0x0001e80000000400 */
[----:B------:R1:W-:Y:S04]  /*9350*/  STS.U16 [R10+0x3600], R9 ;  /* 0x003600090a007388 */ /* 0x0003e80000000400 */
[----:B------:R2:W-:Y:S04]  /*9360*/  STS.U16 [R10+0x5400], R8 ;  /* 0x005400080a007388 */ /* 0x0005e80000000400 */
[----:B0-----:R-:W4:Y:S04]  /*9370*/  LDL.LU R13, [R1+0x2a4] ;  /* 0x0002a400010d7983 */ /* 0x001f280000300800 */
[----:B-1----:R-:W4:Y:S04]  /*9380*/  LDL.LU R9, [R1+0x2a0] ;  /* 0x0002a00001097983 */ /* 0x002f280000300800 */
[----:B------:R0:W-:Y:S04]  /*9390*/  STS.U16 [R10+0x5600], R7 ;  /* 0x005600070a007388 */ /* 0x0001e80000000400 */
[----:B--2---:R-:W2:Y:S04]  /*93a0*/  LDL.LU R8, [R1+0x260] ;  /* 0x0002600001087983 */ /* 0x004ea80000300800 */
[----:B------:R1:W-:Y:S04]  /*93b0*/  STS.U16 [R10+0x7400], R6 ;  /* 0x007400060a007388 */ /* 0x0003e80000000400 */
[----:B0-----:R-:W2:Y:S04]  /*93c0*/  LDL.LU R7, [R1+0x25c] ;  /* 0x00025c0001077983 */ /* 0x001ea80000300800 */
[----:B------:R0:W-:Y:S04]  /*93d0*/  STS.U16 [R10+0x7600], R5 ;  /* 0x007600050a007388 */ /* 0x0001e80000000400 */
[----:B-1----:R-:W2:Y:S04]  /*93e0*/  LDL.LU R6, [R1+0x220] ;  /* 0x0002200001067983 */ /* 0x002ea80000300800 */
        /* <DEDUP_REMOVED lines=8> */
[----:B---3--:R1:W-:Y:S04]  /*9470*/  STS.U16 [R10+0xd400], R29 ;  /* 0x00d4001d0a007388 */ /* 0x0083e80000000400 */
[----:B0-----:R-:W3:Y:S04]  /*9480*/  LDL.LU R12, [R1+0x5c] ;  /* 0x00005c00010c7983 */ /* 0x001ee80000300800 */
[----:B------:R0:W-:Y:S04]  /*9490*/  STS.U16 [R10+0xd600], R0 ;  /* 0x00d600000a007388 */ /* 0x0001e80000000400 */
[----:B-1----:R-:W3:Y:S04]  /*94a0*/  LDL.LU R29, [R1+0x58] ;  /* 0x00005800011d7983 */ /* 0x002ee80000300800 */
[----:B0-----:R-:W3:Y:S04]  /*94b0*/  LDL.LU R0, [R1+0xc] ;  /* 0x00000c0001007983 */ /* 0x001ee80000300800 */
[----:B------:R-:W3:Y:S04]  /*94c0*/  LDL.LU R19, [R1+0x29c] ;  /* 0x00029c0001137983 */ /* 0x000ee80000300800 */
        /* <DEDUP_REMOVED lines=9> */
[----:B------:R0:W-:Y:S04]  /*9560*/  STS.U16 [R10+0xf400], R16 ;  /* 0x00f400100a007388 */ /* 0x0001e80000000400 */
[----:B------:R1:W-:Y:S04]  /*9570*/  STS.U16 [R10+0xf600], R14 ;  /* 0x00f6000e0a007388 */ /* 0x0003e80000000400 */
[----:B0-----:R-:W3:Y:S04]  /*9580*/  LDL.LU R16, [R1+0x8] ;  /* 0x0000080001107983 */ /* 0x001ee80000300800 */
[----:B-1----:R-:W3:Y:S01]  /*9590*/  LDL.LU R14, [R1+0xdc] ;  /* 0x0000dc00010e7983 */ /* 0x002ee20000300800 */
[----:B------:R-:W-:-:S03]  /*95a0*/  IMAD.SHL.U32 R18, R27, 0x2, RZ ;  /* 0x000000021b127824 */ /* 0x000fc600078e00ff */
[----:B------:R-:W3:Y:S02]  /*95b0*/  LDL.LU R27, [R1+0x54] ;  /* 0x00005400011b7983 */ /* 0x000ee40000300800 */
[----:B------:R-:W-:Y:S02]  /*95c0*/  LOP3.LUT R18, R18, 0x60, RZ, 0x3c, !PT ;  /* 0x0000006012127812 */ /* 0x000fe400078e3cff */
[----:B------:R-:W3:Y:S04]  /*95d0*/  LDL.LU R10, [R1+0x50] ;  /* 0x00005000010a7983 */ /* 0x000ee80000300800 */
[----:B----4-:R0:W-:Y:S04]  /*95e0*/  STS.U16 [R18+0x1800], R13 ;  /* 0x0018000d12007388 */ /* 0x0101e80000000400 */
[----:B------:R1:W-:Y:S04]  /*95f0*/  STS.U16 [R18+0x1a00], R9 ;  /* 0x001a000912007388 */ /* 0x0003e80000000400 */
[----:B0-----:R-:W4:Y:S04]  /*9600*/  LDL.LU R13, [R1+0xc30] ;  /* 0x000c3000010d7983 */ /* 0x001f280000300800 */
[----:B--2---:R0:W-:Y:S04]  /*9610*/  STS.U16 [R18+0x3800], R8 ;  /* 0x0038000812007388 */ /* 0x0041e80000000400 */
[----:B-1----:R-:W2:Y:S04]  /*9620*/  LDL.LU R9, [R1+0xc2c] ;  /* 0x000c2c0001097983 */ /* 0x002ea80000300800 */
[----:B------:R1:W-:Y:S04]  /*9630*/  STS.U16 [R18+0x3a00], R7 ;  /* 0x003a000712007388 */ /* 0x0003e80000000400 */
[----:B0-----:R-:W2:Y:S04]  /*9640*/  LDL.LU R8, [R1+0xc28] ;  /* 0x000c280001087983 */ /* 0x001ea80000300800 */
[----:B------:R0:W-:Y:S04]  /*9650*/  STS.U16 [R18+0x5800], R6 ;  /* 0x0058000612007388 */ /* 0x0001e80000000400 */
[----:B-1----:R-:W2:Y:S04]  /*9660*/  LDL.LU R7, [R1+0xc24] ;  /* 0x000c240001077983 */ /* 0x002ea80000300800 */
[----:B------:R1:W-:Y:S04]  /*9670*/  STS.U16 [R18+0x5a00], R5 ;  /* 0x005a000512007388 */ /* 0x0003e80000000400 */
[----:B0-----:R-:W2:Y:S04]  /*9680*/  LDL.LU R6, [R1+0xc20] ;  /* 0x000c200001067983 */ /* 0x001ea80000300800 */
[----:B-1----:R-:W2:Y:S04]  /*9690*/  LDL.LU R5, [R1+0xc1c] ;  /* 0x000c1c0001057983 */ /* 0x002ea80000300800 */
[----:B---3--:R-:W-:Y:S04]  /*96a0*/  STS.U16 [R18+0x7800], R14 ;  /* 0x0078000e12007388 */ /* 0x008fe80000000400 */
[----:B------:R0:W-:Y:S04]  /*96b0*/  STS.U16 [R18+0x7a00], R4 ;  /* 0x007a000412007388 */ /* 0x0001e80000000400 */
[----:B------:R1:W-:Y:S04]  /*96c0*/  STS.U16 [R18+0x9800], R3 ;  /* 0x0098000312007388 */ /* 0x0003e80000000400 */
[----:B------:R3:W-:Y:S04]  /*96d0*/  STS.U16 [R18+0x9a00], R2 ;  /* 0x009a000212007388 */ /* 0x0007e80000000400 */
[----:B0-----:R-:W2:Y:S04]  /*96e0*/  LDL.LU R4, [R1+0xc18] ;  /* 0x000c180001047983 */ /* 0x001ea80000300800 */
[----:B-1----:R-:W2:Y:S04]  /*96f0*/  LDL.LU R3, [R1+0xc14] ;  /* 0x000c140001037983 */ /* 0x002ea80000300800 */
[----:B---3--:R-:W3:Y:S04]  /*9700*/  LDL.LU R2, [R1+0xc10] ;  /* 0x000c100001027983 */ /* 0x008ee80000300800 */
[----:B------:R0:W-:Y:S04]  /*9710*/  STS.U16 [R18+0xb800], R12 ;  /* 0x00b8000c12007388 */ /* 0x0001e80000000400 */
[----:B0-----:R-:W2:Y:S04]  /*9720*/  LDL.LU R12, [R1+0xc0c] ;  /* 0x000c0c00010c7983 */ /* 0x001ea80000300800 */
[----:B------:R0:W-:Y:S04]  /*9730*/  STS.U16 [R18+0xba00], R29 ;  /* 0x00ba001d12007388 */ /* 0x0001e80000000400 */
[----:B------:R1:W-:Y:S04]  /*9740*/  STS.U16 [R18+0xd800], R0 ;  /* 0x00d8000012007388 */ /* 0x0003e80000000400 */
[----:B0-----:R-:W4:Y:S04]  /*9750*/  LDL.LU R29, [R1+0xc08] ;  /* 0x000c0800011d7983 */ /* 0x001f280000300800 */
[----:B-1----:R-:W4:Y:S04]  /*9760*/  LDL.LU R0, [R1+0xc04] ;  /* 0x000c040001007983 */ /* 0x002f280000300800 */
[----:B------:R-:W0:Y:S04]  /*9770*/  S2R R14, SR_TID.X ;  /* 0x00000000000e7919 */ /* 0x000e280000002100 */
[----:B------:R-:W-:Y:S01]  /*9780*/  STS.U16 [R18+0xda00], R16 ;  /* 0x00da001012007388 */ /* 0x000fe20000000400 */
[----:B0-----:R-:W-:-:S05]  /*9790*/  LOP3.LUT R14, R14, 0xff, RZ, 0xc0, !PT ;  /* 0x000000ff0e0e7812 */ /* 0x001fca00078ec0ff */
[----:B------:R-:W-:-:S05]  /*97a0*/  IMAD.SHL.U32 R14, R14, 0x2, RZ ;  /* 0x000000020e0e7824 */ /* 0x000fca00078e00ff */
[----:B------:R-:W-:Y:S01]  /*97b0*/  LOP3.LUT R14, R14, 0x70, RZ, 0x3c, !PT ;  /* 0x000000700e0e7812 */ /* 0x000fe200078e3cff */
[----:B--2---:R-:W-:Y:S04]  /*97c0*/  STS.U16 [R18+0xf800], R12 ;  /* 0x00f8000c12007388 */ /* 0x004fe80000000400 */
        /* <DEDUP_REMOVED lines=13> */
[----:B----4-:R-:W-:Y:S04]  /*98a0*/  STS.U16 [R14+0xdc00], R0 ;  /* 0x00dc00000e007388 */ /* 0x010fe80000000400 */
[----:B------:R0:W-:Y:S04]  /*98b0*/  STS.U16 [R14+0xde00], R29 ;  /* 0x00de001d0e007388 */ /* 0x0001e80000000400 */
[----:B0-----:R-:W2:Y:S04]  /*98c0*/  LDL.LU R29, [R1+0xc00] ;  /* 0x000c0000011d7983 */ /* 0x001ea80000300800 */
[----:B------:R-:W0:Y:S04]  /*98d0*/  S2R R11, SR_TID.X ;  /* 0x00000000000b7919 */ /* 0x000e280000002100 */
[----:B------:R-:W1:Y:S04]  /*98e0*/  S2R R10, SR_TID.X ;  /* 0x00000000000a7919 */ /* 0x000e680000002100 */
[----:B------:R-:W-:Y:S01]  /*98f0*/  STS.U16 [R14+0xfc00], R3 ;  /* 0x00fc00030e007388 */ /* 0x000fe20000000400 */
[----:B0-----:R-:W-:-:S02]  /*9900*/  LOP3.LUT R0, R11, 0xff, RZ, 0xc0, !PT ;  /* 0x000000ff0b007812 */ /* 0x001fc400078ec0ff */
[----:B------:R-:W-:Y:S02]  /*9910*/  LOP3.LUT R12, R11, 0xc0, RZ, 0xc0, !PT ;  /* 0x000000c00b0c7812 */ /* 0x000fe400078ec0ff */
[----:B-1----:R-:W-:Y:S01]  /*9920*/  LOP3.LUT R2, R10, 0xc0, RZ, 0xc0, !PT ;  /* 0x000000c00a027812 */ /* 0x002fe200078ec0ff */
[C---:B------:R-:W-:Y:S01]  /*9930*/  IMAD.SHL.U32 R11, R0.reuse, 0x2, RZ ;  /* 0x00000002000b7824 */ /* 0x040fe200078e00ff */
[----:B------:R-:W-:Y:S01]  /*9940*/  SHF.R.U32.HI R12, RZ, 0x2, R12 ;  /* 0x00000002ff0c7819 */ /* 0x000fe2000001160c */
[----:B------:R-:W-:Y:S01]  /*9950*/  IMAD.SHL.U32 R0, R0, 0x2, RZ ;  /* 0x0000000200007824 */ /* 0x000fe200078e00ff */
[----:B------:R-:W-:Y:S02]  /*9960*/  SHF.R.U32.HI R2, RZ, 0x2, R2 ;  /* 0x00000002ff027819 */ /* 0x000fe40000011602 */
[----:B------:R-:W-:Y:S02]  /*9970*/  LOP3.LUT R11, R11, R12, RZ, 0x3c, !PT ;  /* 0x0000000c0b0b7212 */ /* 0x000fe400078e3cff */
[----:B------:R-:W-:Y:S01]  /*9980*/  LOP3.LUT R0, R0, R2, RZ, 0x3c, !PT ;  /* 0x0000000200007212 */ /* 0x000fe200078e3cff */
[----:B------:R-:W-:Y:S03]  /*9990*/  STS.U16 [R14+0xfe00], R4 ;  /* 0x00fe00040e007388 */ /* 0x000fe60000000400 */
[----:B------:R-:W-:Y:S01]  /*99a0*/  LOP3.LUT R0, R0, 0x40, RZ, 0x3c, !PT ;  /* 0x0000004000007812 */ /* 0x000fe200078e3cff */
[----:B------:R-:W-:Y:S04]  /*99b0*/  STS.U16 [R11+0x10000], R5 ;  /* 0x010000050b007388 */ /* 0x000fe80000000400 */
[----:B------:R-:W-:Y:S04]  /*99c0*/  STS.U16 [R11+0x10400], R7 ;  /* 0x010400070b007388 */ /* 0x000fe80000000400 */
[----:B------:R-:W-:Y:S04]  /*99d0*/  STS.U16 [R11+0x10800], R9 ;  /* 0x010800090b007388 */ /* 0x000fe80000000400 */
[----:B------:R0:W-:Y:S04]  /*99e0*/  STS.U16 [R11+0x10c00], R15 ;  /* 0x010c000f0b007388 */ /* 0x0001e80000000400 */
[----:B------:R-:W-:Y:S04]  /*99f0*/  STS.U16 [R0+0x10200], R6 ;  /* 0x0102000600007388 */ /* 0x000fe80000000400 */
[----:B------:R-:W-:Y:S04]  /*9a00*/  STS.U16 [R0+0x10600], R8 ;  /* 0x0106000800007388 */ /* 0x000fe80000000400 */
[----:B------:R-:W-:Y:S04]  /*9a10*/  STS.U16 [R0+0x10a00], R13 ;  /* 0x010a000d00007388 */ /* 0x000fe80000000400 */
[----:B------:R-:W-:Y:S04]  /*9a20*/  STS.U16 [R0+0x10e00], R17 ;  /* 0x010e001100007388 */ /* 0x000fe80000000400 */
[----:B------:R-:W-:Y:S01]  /*9a30*/  BAR.SYNC.DEFER_BLOCKING 0x0 ;  /* 0x0000000000007b1d */ /* 0x000fe20000010000 */
[C---:B0-----:R-:W-:Y:S01]  /*9a40*/  IMAD.SHL.U32 R11, R10.reuse, 0x2, RZ ;  /* 0x000000020a0b7824 */ /* 0x041fe200078e00ff */
[----:B------:R-:W-:-:S05]  /*9a50*/  LOP3.LUT R10, R10, 0x7, RZ, 0xc0, !PT ;  /* 0x000000070a0a7812 */ /* 0x000fca00078ec0ff */
[----:B------:R-:W-:-:S05]  /*9a60*/  IMAD R10, R10, 0x90, RZ ;  /* 0x000000900a0a7824 */ /* 0x000fca00078e02ff */
[----:B------:R-:W-:-:S05]  /*9a70*/  LOP3.LUT R10, R10, 0x30, R11, 0x78, !PT ;  /* 0x000000300a0a7812 */ /* 0x000fca00078e780b */
[----:B------:R-:W0:Y:S04]  /*9a80*/  LDSM.16.M88.4 R12, [R10+0x10000] ;  /* 0x010000000a0c783b */ /* 0x000e280000000200 */
[----:B------:R-:W1:Y:S04]  /*9a90*/  LDSM.16.M88.4 R4, [R10+0x10400] ;  /* 0x010400000a04783b */ /* 0x000e680000000200 */
[----:B0-----:R-:W-:Y:S04]  /*9aa0*/  STL.64 [R1+0x10], R12 ;  /* 0x0000100c01007387 */ /* 0x001fe80000100a00 */
[----:B------:R-:W-:Y:S01]  /*9ab0*/  STL.64 [R1+0x18], R14 ;  /* 0x0000180e01007387 */ /* 0x000fe20000100a00 */
[----:B-1----:R-:W-:-:S02]  /*9ac0*/  IMAD.MOV.U32 R16, RZ, RZ, R4 ;  /* 0x000000ffff107224 */ /* 0x002fc400078e0004 */
[----:B------:R-:W-:Y:S01]  /*9ad0*/  IMAD.MOV.U32 R3, RZ, RZ, R5 ;  /* 0x000000ffff037224 */ /* 0x000fe200078e0005 */
[----:B------:R-:W-:Y:S04]  /*9ae0*/  STL.64 [R1+0x50], R4 ;  /* 0x0000500401007387 */ /* 0x000fe80000100a00 */
[----:B------:R-:W-:Y:S04]  /*9af0*/  STL.64 [R1+0x58], R6 ;  /* 0x0000580601007387 */ /* 0x000fe80000100a00 */
[----:B------:R-:W0:Y:S04]  /*9b00*/  LDSM.16.M88.4 R4, [R10+0x10800] ;  /* 0x010800000a04783b */ /* 0x000e280000000200 */
[----:B------:R-:W-:Y:S04]  /*9b10*/  LDSM.16.M88.4 R8, [R10+0x10c00] ;  /* 0x010c00000a08783b */ /* 0x000fe80000000200 */
[----:B0-----:R-:W-:Y:S01]  /*9b20*/  STL.64 [R1+0x70], R4 ;  /* 0x0000700401007387 */ /* 0x001fe20000100a00 */
[----:B------:R-:W-:-:S02]  /*9b30*/  IMAD.MOV.U32 R2, RZ, RZ, R4 ;  /* 0x000000ffff027224 */ /* 0x000fc400078e0004 */
[----:B------:R-:W-:Y:S01]  /*9b40*/  IMAD.MOV.U32 R0, RZ, RZ, R5 ;  /* 0x000000ffff007224 */ /* 0x000fe200078e0005 */
[----:B------:R-:W-:Y:S01]  /*9b50*/  STL.64 [R1+0x78], R6 ;  /* 0x0000780601007387 */ /* 0x000fe20000100a00 */
[----:B------:R-:W-:-:S05]  /*9b60*/  IMAD.MOV.U32 R28, RZ, RZ, R7 ;  /* 0x000000ffff1c7224 */ /* 0x000fca00078e0007 */
[----:B------:R-:W-:Y:S04]  /*9b70*/  STL [R1+0xb80], R28 ;  /* 0x000b801c01007387 */ /* 0x000fe80000100800 */
[----:B--2---:R-:W0:Y:S04]  /*9b80*/  LDSM.16.MT88.4 R4, [R29+0x100] ;  /* 0x000100001d04783b */ /* 0x004e280000004200 */
[----:B------:R-:W-:Y:S04]  /*9b90*/  LDSM.16.MT88.4 R12, [R29+0x300] ;  /* 0x000300001d0c783b */ /* 0x000fe80000004200 */
[----:B------:R-:W-:Y:S04]  /*9ba0*/  LDSM.16.MT88.4 R20, [R29+0x4000] ;  /* 0x004000001d14783b */ /* 0x000fe80000004200 */
[----:B------:R-:W-:Y:S04]  /*9bb0*/  LDSM.16.MT88.4 R24, [R29] ;  /* 0x000000001d18783b */ /* 0x000fe80000004200 */
[----:B0-----:R-:W-:Y:S04]  /*9bc0*/  STL.64 [R1+0xbc8], R6 ;  /* 0x000bc80601007387 */ /* 0x001fe80000100a00 */
[----:B------:R-:W-:Y:S04]  /*9bd0*/  STL.64 [R1+0x60], R8 ;  /* 0x0000600801007387 */ /* 0x000fe80000100a00 */
[----:B------:R-:W-:Y:S04]  /*9be0*/  STL.64 [R1+0x68], R10 ;  /* 0x0000680a01007387 */ /* 0x000fe80000100a00 */
[----:B------:R-:W0:Y:S04]  /*9bf0*/  LDSM.16.MT88.4 R8, [R29+0x200] ;  /* 0x000200001d08783b */ /* 0x000e280000004200 */
[----:B------:R-:W-:Y:S04]  /*9c00*/  STL.64 [R1+0xbc0], R4 ;  /* 0x000bc00401007387 */ /* 0x000fe80000100a00 */
[----:B0-----:R-:W-:Y:S04]  /*9c10*/  STL.64 [R1+0xb98], R10 ;  /* 0x000b980a01007387 */ /* 0x001fe80000100a00 */
[----:B------:R0:W-:Y:S04]  /*9c20*/  STL.64 [R1+0xb90], R8 ;  /* 0x000b900801007387 */ /* 0x0001e80000100a00 */
[----:B0-----:R-:W2:Y:S04]  /*9c30*/  LDL.64 R8, [R1+0x10] ;  /* 0x0000100001087983 */ /* 0x001ea80000100a00 */
[----:B------:R0:W-:Y:S04]  /*9c40*/  STL.64 [R1+0xb68], R14 ;  /* 0x000b680e01007387 */ /* 0x0001e80000100a00 */
[----:B------:R1:W-:Y:S04]  /*9c50*/  STL.64 [R1+0xb60], R12 ;  /* 0x000b600c01007387 */ /* 0x0003e80000100a00 */
[----:B------:R-:W-:Y:S01]  /*9c60*/  STL [R1], R20 ;  /* 0x0000001401007387 */ /* 0x000fe20000100800 */
[----:B0-----:R-:W-:-:S03]  /*9c70*/  IMAD.MOV.U32 R15, RZ, RZ, R23 ;  /* 0x000000ffff0f7224 */ /* 0x001fc600078e0017 */
[----:B------:R-:W-:Y:S01]  /*9c80*/  STL [R1+0x8], R22 ;  /* 0x0000081601007387 */ /* 0x000fe20000100800 */
[----:B-1----:R-:W-:Y:S02]  /*9c90*/  IMAD.MOV.U32 R12, RZ, RZ, R16 ;  /* 0x000000ffff0c7224 */ /* 0x002fe400078e0010 */
[----:B------:R-:W-:Y:S01]  /*9ca0*/  IMAD.MOV.U32 R13, RZ, RZ, R3 ;  /* 0x000000ffff0d7224 */ /* 0x000fe200078e0003 */
[----:B------:R-:W-:Y:S04]  /*9cb0*/  STL [R1+0xba8], R15 ;  /* 0x000ba80f01007387 */ /* 0x000fe80000100800 */
[----:B------:R0:W-:Y:S04]  /*9cc0*/  STL.64 [R1+0xbf8], R12 ;  /* 0x000bf80c01007387 */ /* 0x0001e80000100a00 */
[----:B------:R-:W1:Y:S04]  /*9cd0*/  LDSM.16.MT88.4 R16, [R29+0x4100] ;  /* 0x004100001d10783b */ /* 0x000e680000004200 */
[----:B0-----:R-:W2:Y:S04]  /*9ce0*/  LDL.LU.64 R12, [R1+0x1e0] ;  /* 0x0001e000010c7983 */ /* 0x001ea80000300a00 */
[----:B------:R-:W2:Y:S04]  /*9cf0*/  LDL.LU.64 R14, [R1+0x1e8] ;  /* 0x0001e800010e7983 */ /* 0x000ea80000300a00 */
[----:B------:R-:W3:Y:S04]  /*9d00*/  LDL.LU.64 R4, [R1+0x190] ;  /* 0x0001900001047983 */ /* 0x000ee80000300a00 */
[----:B------:R-:W4:Y:S01]  /*9d10*/  LDL.LU.64 R6, [R1+0x198] ;  /* 0x0001980001067983 */ /* 0x000f220000300a00 */
[----:B------:R-:W-:-:S03]  /*9d20*/  IMAD.MOV.U32 R28, RZ, RZ, R21 ;  /* 0x000000ffff1c7224 */ /* 0x000fc600078e0015 */
[----:B------:R-:W0:Y:S04]  /*9d30*/  LDSM.16.MT88.4 R20, [R29+0x4200] ;  /* 0x004200001d14783b */ /* 0x000e280000004200 */
[----:B----4-:R-:W-:Y:S04]  /*9d40*/  STL.64 [R1+0xbd8], R6 ;  /* 0x000bd80601007387 */ /* 0x010fe80000100a00 */
[----:B---3--:R3:W-:Y:S02]  /*9d50*/  STL.64 [R1+0xbd0], R4 ;  /* 0x000bd00401007387 */ /* 0x0087e40000100a00 */
[----:B---3--:R-:W-:-:S02]  /*9d60*/  IMAD.MOV.U32 R4, RZ, RZ, R2 ;  /* 0x000000ffff047224 */ /* 0x008fc400078e0002 */
[----:B------:R-:W-:-:S05]  /*9d70*/  IMAD.MOV.U32 R5, RZ, RZ, R0 ;  /* 0x000000ffff057224 */ /* 0x000fca00078e0000 */
[----:B------:R3:W-:Y:S04]  /*9d80*/  STL.64 [R1+0xbf0], R4 ;  /* 0x000bf00401007387 */ /* 0x0007e80000100a00 */
[----:B---3--:R-:W3:Y:S04]  /*9d90*/  LDL.LU.64 R4, [R1+0x1b0] ;  /* 0x0001b00001047983 */ /* 0x008ee80000300a00 */
[----:B------:R-:W3:Y:S04]  /*9da0*/  LDL.LU.64 R6, [R1+0x1b8] ;  /* 0x0001b80001067983 */ /* 0x000ee80000300a00 */
[----:B-1----:R-:W-:Y:S04]  /*9db0*/  STL.64 [R1+0xae8], R18 ;  /* 0x000ae81201007387 */ /* 0x002fe80000100a00 */
[----:B------:R1:W-:Y:S04]  /*9dc0*/  STL.64 [R1+0xae0], R16 ;  /* 0x000ae01001007387 */ /* 0x0003e80000100a00 */
[----:B-1----:R-:W4:Y:S04]  /*9dd0*/  LDL.LU.64 R16, [R1+0x180] ;  /* 0x0001800001107983 */ /* 0x002f280000300a00 */
[----:B------:R-:W3:Y:S01]  /*9de0*/  LDL.LU.64 R18, [R1+0x188] ;  /* 0x0001880001127983 */ /* 0x000ee20000300a00 */
[----:B--2---:R-:W-:Y:S03]  /*9df0*/  HMMA.16816.F32.BF16 R12, R24, R8, R12 ;  /* 0x00000008180c723c */ /* 0x004fe6000004180c */
[----:B---3--:R-:W-:Y:S04]  /*9e00*/  STL.64 [R1+0xbe8], R18 ;  /* 0x000be81201007387 */ /* 0x008fe80000100a00 */
[----:B----4-:R1:W-:Y:S04]  /*9e10*/  STL.64 [R1+0xbe0], R16 ;  /* 0x000be01001007387 */ /* 0x0103e80000100a00 */
[----:B-1----:R-:W2:Y:S04]  /*9e20*/  LDL.LU.64 R16, [R1+0x1a0] ;  /* 0x0001a00001107983 */ /* 0x002ea80000300a00 */
[----:B------:R-:W2:Y:S04]  /*9e30*/  LDL.LU.64 R18, [R1+0x1a8] ;  /* 0x0001a80001127983 */ /* 0x000ea80000300a00 */
[----:B------:R-:W-:Y:S04]  /*9e40*/  STL [R1+0xb24], R29 ;  /* 0x000b241d01007387 */ /* 0x000fe80000100800 */
[----:B0-----:R-:W-:Y:S04]  /*9e50*/  STL.64 [R1+0xaa0], R22 ;  /* 0x000aa01601007387 */ /* 0x001fe80000100a00 */
[----:B------:R0:W-:Y:S04]  /*9e60*/  STL.64 [R1+0xa98], R20 ;  /* 0x000a981401007387 */ /* 0x0001e80000100a00 */
[----:B0-----:R-:W3:Y:S04]  /*9e70*/  LDL.LU.64 R20, [R1+0x60] ;  /* 0x0000600001147983 */ /* 0x001ee80000300a00 */
[----:B------:R-:W4:Y:S01]  /*9e80*/  LDL.LU.64 R22, [R1+0x68] ;  /* 0x0000680001167983 */ /* 0x000f220000300a00 */
[----:B------:R-:W-:-:S02]  /*9e90*/  IMAD.MOV.U32 R2, RZ, RZ, R8 ;  /* 0x000000ffff027224 */ /* 0x000fc400078e0008 */
[----:B------:R-:W-:Y:S01]  /*9ea0*/  IMAD.MOV.U32 R0, RZ, RZ, R9 ;  /* 0x000000ffff007224 */ /* 0x000fe200078e0009 */
[----:B----4-:R-:W-:Y:S04]  /*9eb0*/  STL [R1+0xafc], R22 ;  /* 0x000afc1601007387 */ /* 0x010fe80000100800 */
[----:B------:R-:W-:Y:S04]  /*9ec0*/  STL [R1+0xaf8], R23 ;  /* 0x000af81701007387 */ /* 0x000fe80000100800 */
[----:B------:R0:W-:Y:S04]  /*9ed0*/  STL.64 [R1+0xd0], R12 ;  /* 0x0000d00c01007387 */ /* 0x0001e80000100a00 */
[----:B------:R-:W-:Y:S04]  /*9ee0*/  STL.64 [R1+0xd8], R14 ;  /* 0x0000d80e01007387 */ /* 0x000fe80000100a00 */
[----:B0-----:R-:W4:Y:S04]  /*9ef0*/  LDL.LU.64 R12, [R1+0xbf8] ;  /* 0x000bf800010c7983 */ /* 0x001f280000300a00 */
[----:B------:R-:W2:Y:S04]  /*9f00*/  LDL.LU.64 R8, [R1+0x160] ;  /* 0x0001600001087983 */ /* 0x000ea80000300a00 */
[----:B------:R-:W2:Y:S01]  /*9f10*/  LDL.LU.64 R10, [R1+0x168] ;  /* 0x00016800010a7983 */ /* 0x000ea20000300a00 */
[----:B----4-:R-:W-:Y:S03]  /*9f20*/  HMMA.16816.F32.BF16 R4, R24, R12, R4 ;  /* 0x0000000c1804723c */ /* 0x010fe60000041804 */
[----:B--2---:R-:W-:Y:S04]  /*9f30*/  STL.64 [R1+0xbb8], R10 ;  /* 0x000bb80a01007387 */ /* 0x004fe80000100a00 */
[----:B------:R0:W-:Y:S04]  /*9f40*/  STL.64 [R1+0xbb0], R8 ;  /* 0x000bb00801007387 */ /* 0x0001e80000100a00 */
[----:B0-----:R-:W2:Y:S04]  /*9f50*/  LDL.LU.64 R8, [R1+0x170] ;  /* 0x0001700001087983 */ /* 0x001ea80000300a00 */
[----:B------:R-:W2:Y:S08]  /*9f60*/  LDL.LU.64 R10, [R1+0x178] ;  /* 0x00017800010a7983 */ /* 0x000eb00000300a00 */
[----:B------:R0:W-:Y:S04]  /*9f70*/  STL.64 [R1+0xc0], R4 ;  /* 0x0000c00401007387 */ /* 0x0001e80000100a00 */
[----:B------:R1:W-:Y:S04]  /*9f80*/  STL [R1+0xc8], R6 ;  /* 0x0000c80601007387 */ /* 0x0003e80000100800 */
[----:B0-----:R-:W1:Y:S01]  /*9f90*/  LDL.LU.64 R4, [R1+0xbf0] ;  /* 0x000bf00001047983 */ /* 0x001e620000300a00 */
[----:B------:R-:W-:-:S02]  /*9fa0*/  IMAD.MOV.U32 R29, RZ, RZ, R7 ;  /* 0x000000ffff1d7224 */ /* 0x000fc400078e0007 */
[C---:B-1----:R-:W-:Y:S01]  /*9fb0*/  HMMA.16816.F32.BF16 R4, R24.reuse, R4, R16 ;  /* 0x000000041804723c */ /* 0x042fe20000041810 */
[----:B------:R-:W4:Y:S04]  /*9fc0*/  LDL.LU.64 R18, [R1+0xbe8] ;  /* 0x000be80001127983 */ /* 0x000f280000300a00 */
[----:B------:R-:W4:Y:S11]  /*9fd0*/  LDL.LU.64 R16, [R1+0xbe0] ;  /* 0x000be00001107983 */ /* 0x000f360000300a00 */
[----:B------:R-:W-:Y:S07]  /*9fe0*/  @!UPT UIADD3 URZ, URZ, URZ, URZ ;  /* 0x0000003f3f3ff290 */ /* 0x000fee000fffe03f */
[----:B------:R-:W-:Y:S04]  /*9ff0*/  STL.64 [R1+0xb0], R4 ;  /* 0x0000b00401007387 */ /* 0x000fe80000100a00 */
[----:B------:R0:W-:Y:S04]  /*a000*/  STL.64 [R1+0xb8], R6 ;  /* 0x0000b80601007387 */ /* 0x0001e80000100a00 */
[----:B0-----:R-:W3:Y:S04]  /*a010*/  LDL.LU.64 R6, [R1+0xbd8] ;  /* 0x000bd80001067983 */ /* 0x001ee80000300a00 */
[----:B------:R-:W3:Y:S02]  /*a020*/  LDL.LU.64 R4, [R1+0xbd0] ;  /* 0x000bd00001047983 */ /* 0x000ee40000300a00 */
[----:B---3--:R-:W-:Y:S02]  /*a030*/  HMMA.16816.F32.BF16 R24, R24, R20, R4 ;  /* 0x000000141818723c */ /* 0x008fe40000041804 */
[----:B------:R-:W4:Y:S04]  /*a040*/  LDL.LU.64 R6, [R1+0xbc8] ;  /* 0x000bc80001067983 */ /* 0x000f280000300a00 */
[----:B------:R-:W4:Y:S11]  /*a050*/  LDL.LU.64 R4, [R1+0xbc0] ;  /* 0x000bc00001047983 */ /* 0x000f360000300a00 */
[----:B------:R-:W-:Y:S06]  /*a060*/  @!UPT UIADD3 URZ, URZ, URZ, URZ ;  /* 0x0000003f3f3ff290 */ /* 0x000fec000fffe03f */
[----:B------:R0:W-:Y:S02]  /*a070*/  STL.64 [R1+0xa0], R24 ;  /* 0x0000a01801007387 */ /* 0x0001e40000100a00 */
[----:B0-----:R-:W-:Y:S02]  /*a080*/  IMAD.MOV.U32 R24, RZ, RZ, R2 ;  /* 0x000000ffff187224 */ /* 0x001fe400078e0002 */
[----:B------:R-:W-:Y:S01]  /*a090*/  IMAD.MOV.U32 R25, RZ, RZ, R0 ;  /* 0x000000ffff197224 */ /* 0x000fe200078e0000 */
[----:B------:R-:W-:Y:S04]  /*a0a0*/  STL.64 [R1+0xa8], R26 ;  /* 0x0000a81a01007387 */ /* 0x000fe80000100a00 */
[----:B------:R0:W-:Y:S02]  /*a0b0*/  STL.64 [R1+0xba0], R24 ;  /* 0x000ba01801007387 */ /* 0x0001e40000100a00 */
[C---:B----4-:R-:W-:Y:S02]  /*a0c0*/  HMMA.16816.F32.BF16 R16, R4.reuse, R24, R16 ;  /* 0x000000180410723c */ /* 0x050fe40000041810 */
[----:B0-----:R-:W3:Y:S06]  /*a0d0*/  LDL.LU.64 R24, [R1+0x70] ;  /* 0x0000700001187983 */ /* 0x001eec0000300a00 */
[----:B--2---:R-:W-:Y:S11]  /*a0e0*/  HMMA.16816.F32.BF16 R12, R4, R12, R8 ;  /* 0x0000000c040c723c */ /* 0x004ff60000041808 */
[----:B------:R-:W-:Y:S04]  /*a0f0*/  @!UPT UIADD3 URZ, URZ, URZ, URZ ;  /* 0x0000003f3f3ff290 */ /* 0x000fe8000fffe03f */
[----:B------:R0:W-:Y:S04]  /*a100*/  STL.64 [R1+0x90], R16 ;  /* 0x0000901001007387 */ /* 0x0001e80000100a00 */
[----:B------:R1:W-:Y:S04]  /*a110*/  STL.64 [R1+0x98], R18 ;  /* 0x0000981201007387 */ /* 0x0003e80000100a00 */
[----:B0-----:R-:W2:Y:S04]  /*a120*/  LDL.LU.64 R16, [R1+0x150] ;  /* 0x0001500001107983 */ /* 0x001ea80000300a00 */
[----:B-1----:R-:W2:Y:S04]  /*a130*/  LDL.LU.64 R18, [R1+0x158] ;  /* 0x0001580001127983 */ /* 0x002ea80000300a00 */
[----:B------:R-:W4:Y:S04]  /*a140*/  LDL.LU.64 R10, [R1+0xbb8] ;  /* 0x000bb800010a7983 */ /* 0x000f280000300a00 */
[----:B------:R-:W4:Y:S04]  /*a150*/  LDL.LU.64 R8, [R1+0xbb0] ;  /* 0x000bb00001087983 */ /* 0x000f280000300a00 */
[----:B------:R0:W-:Y:S04]  /*a160*/  STL.64 [R1+0x88], R14 ;  /* 0x0000880e01007387 */ /* 0x0001e80000100a00 */
[----:B0-----:R-:W2:Y:S01]  /*a170*/  LDL.LU R15, [R1+0xba8] ;  /* 0x000ba800010f7983 */ /* 0x001ea20000300800 */
[----:B------:R-:W-:-:S02]  /*a180*/  IMAD.MOV.U32 R23, RZ, RZ, R13 ;  /* 0x000000ffff177224 */ /* 0x000fc400078e000d */
[----:B------:R-:W-:-:S03]  /*a190*/  IMAD.MOV.U32 R22, RZ, RZ, R12 ;  /* 0x000000ffff167224 */ /* 0x000fc600078e000c */
[----:B------:R-:W-:Y:S04]  /*a1a0*/  STL [R1+0xb1c], R23 ;  /* 0x000b1c1701007387 */ /* 0x000fe80000100800 */
[----:B------:R-:W-:Y:S01]  /*a1b0*/  STL [R1+0xb18], R22 ;  /* 0x000b181601007387 */ /* 0x000fe20000100800 */
[----:B---3--:R-:W-:Y:S02]  /*a1c0*/  IMAD.MOV.U32 R14, RZ, RZ, R24 ;  /* 0x000000ffff0e7224 */ /* 0x008fe400078e0018 */
[----:B------:R-:W-:Y:S01]  /*a1d0*/  IMAD.MOV.U32 R13, RZ, RZ, R25 ;  /* 0x000000ffff0d7224 */ /* 0x000fe200078e0019 */
[C---:B----4-:R-:W-:Y:S01]  /*a1e0*/  HMMA.16816.F32.BF16 R8, R4.reuse, R24, R8 ;  /* 0x000000180408723c */ /* 0x050fe20000041808 */
[----:B------:R-:W3:Y:S11]  /*a1f0*/  LDL.LU.64 R24, [R1+0xba0] ;  /* 0x000ba00001187983 */ /* 0x000ef60000300a00 */
[----:B------:R-:W-:Y:S11]  /*a200*/  @!UPT UIADD3 URZ, URZ, URZ, URZ ;  /* 0x0000003f3f3ff290 */ /* 0x000ff6000fffe03f */
[----:B------:R0:W-:Y:S01]  /*a210*/  STL [R1+0x40], R8 ;  /* 0x0000400801007387 */ /* 0x0001e20000100800 */
[----:B------:R-:W-:Y:S02]  /*a220*/  IMAD.MOV.U32 R2, RZ, RZ, R10 ;  /* 0x000000ffff027224 */ /* 0x000fe400078e000a */
[----:B------:R-:W-:Y:S02]  /*a230*/  IMAD.MOV.U32 R0, RZ, RZ, R11 ;  /* 0x000000ffff007224 */ /* 0x000fe400078e000b */
[----:B------:R-:W-:Y:S01]  /*a240*/  IMAD.MOV.U32 R3, RZ, RZ, R9 ;  /* 0x000000ffff037224 */ /* 0x000fe200078e0009 */
[----:B------:R-:W3:Y:S04]  /*a250*/  LDL.LU.64 R10, [R1+0xb98] ;  /* 0x000b9800010a7983 */ /* 0x000ee80000300a00 */
[----:B0-----:R-:W3:Y:S04]  /*a260*/  LDL.LU.64 R8, [R1+0xb90] ;  /* 0x000b900001087983 */ /* 0x001ee80000300a00 */
[----:B--2---:R-:W-:Y:S04]  /*a270*/  STL.64 [R1+0xb88], R14 ;  /* 0x000b880e01007387 */ /* 0x004fe80000100a00 */
[----:B------:R0:W-:Y:S04]  /*a280*/  STL [R1+0xb84], R13 ;  /* 0x000b840d01007387 */ /* 0x0001e80000100800 */
[----:B0-----:R-:W3:Y:S04]  /*a290*/  LDL.LU.64 R12, [R1+0x140] ;  /* 0x00014000010c7983 */ /* 0x001ee80000300a00 */
[----:B------:R-:W3:Y:S01]  /*a2a0*/  LDL.LU.64 R14, [R1+0x148] ;  /* 0x00014800010e7983 */ /* 0x000ee20000300a00 */
[----:B------:R-:W-:Y:S03]  /*a2b0*/  HMMA.16816.F32.BF16 R4, R4, R20, R16 ;  /* 0x000000140404723c */ /* 0x000fe60000041810 */
[----:B------:R-:W-:Y:S11]  /*a2c0*/  STL [R1+0xb20], R3 ;  /* 0x000b200301007387 */ /* 0x000ff60000100800 */
[----:B------:R-:W-:Y:S10]  /*a2d0*/  @!UPT UIADD3 URZ, URZ, URZ, URZ ;  /* 0x0000003f3f3ff290 */ /* 0x000ff4000fffe03f */
[----:B------:R-:W-:Y:S02]  /*a2e0*/  IMAD.MOV.U32 R19, RZ, RZ, R4 ;  /* 0x000000ffff137224 */ /* 0x000fe400078e0004 */
[----:B------:R-:W-:Y:S02]  /*a2f0*/  IMAD.MOV.U32 R18, RZ, RZ, R5 ;  /* 0x000000ffff127224 */ /* 0x000fe400078e0005 */
[----:B------:R-:W-:Y:S01]  /*a300*/  IMAD.MOV.U32 R17, RZ, RZ, R6 ;  /* 0x000000ffff117224 */ /* 0x000fe200078e0006 */
[----:B------:R-:W2:Y:S01]  /*a310*/  LDL.LU.64 R4, [R1+0x130] ;  /* 0x0001300001047983 */ /* 0x000ea20000300a00 */
[----:B------:R-:W-:-:S03]  /*a320*/  IMAD.MOV.U32 R16, RZ, RZ, R7 ;  /* 0x000000ffff107224 */ /* 0x000fc600078e0007 */
[----:B------:R-:W2:Y:S01]  /*a330*/  LDL.LU.64 R6, [R1+0x138] ;  /* 0x0001380001067983 */ /* 0x000ea20000300a00 */
[----:B---3--:R-:W-:Y:S03]  /*a340*/  HMMA.16816.F32.BF16 R24, R8, R24, R12 ;  /* 0x000000180818723c */ /* 0x008fe6000004180c */
[----:B------:R-:W3:Y:S04]  /*a350*/  LDL.LU.64 R14, [R1+0xb88] ;  /* 0x000b8800010e7983 */ /* 0x000ee80000300a00 */
[----:B------:R-:W4:Y:S11]  /*a360*/  LDL.LU R13, [R1+0xb84] ;  /* 0x000b8400010d7983 */ /* 0x000f360000300800 */
[----:B------:R-:W-:Y:S05]  /*a370*/  @!UPT UIADD3 URZ, URZ, URZ, URZ ;  /* 0x0000003f3f3ff290 */ /* 0x000fea000fffe03f */
[----:B------:R-:W-:Y:S04]  /*a380*/  STL.64 [R1+0xab0], R26 ;  /* 0x000ab01a01007387 */ /* 0x000fe80000100a00 */
[----:B------:R0:W-:Y:S04]  /*a390*/  STL.64 [R1+0xaa8], R24 ;  /* 0x000aa81801007387 */ /* 0x0001e80000100a00 */
[----:B0-----:R-:W2:Y:S01]  /*a3a0*/  LDL.LU.64 R24, [R1+0x50] ;  /* 0x0000500001187983 */ /* 0x001ea20000300a00 */
[----:B------:R-:W-:Y:S02]  /*a3b0*/  IMAD.MOV.U32 R26, RZ, RZ, R17 ;  /* 0x000000ffff1a7224 */ /* 0x000fe400078e0011 */
[----:B------:R-:W-:-:S02]  /*a3c0*/  IMAD.MOV.U32 R27, RZ, RZ, R16 ;  /* 0x000000ffff1b7224 */ /* 0x000fc400078e0010 */
[----:B------:R-:W3:Y:S01]  /*a3d0*/  LDL.LU R16, [R1] ;  /* 0x0000000001107983 */ /* 0x000ee20000300800 */
[----:B------:R-:W-:-:S03]  /*a3e0*/  IMAD.MOV.U32 R17, RZ, RZ, R28 ;  /* 0x000000ffff117224 */ /* 0x000fc600078e001c */
[----:B------:R-:W3:Y:S01]  /*a3f0*/  LDL.LU R28, [R1+0xb80] ;  /* 0x000b8000011c7983 */ /* 0x000ee20000300800 */
[----:B--2---:R-:W-:Y:S01]  /*a400*/  HMMA.16816.F32.BF16 R4, R8, R24, R4 ;  /* 0x000000180804723c */ /* 0x004fe20000041804 */
[----:B------:R-:W-:-:S06]  /*a410*/  IMAD.MOV.U32 R3, RZ, RZ, R25 ;  /* 0x000000ffff037224 */ /* 0x000fcc00078e0019 */
[----:B------:R-:W-:Y:S02]  /*a420*/  IMAD.MOV.U32 R25, RZ, RZ, R18 ;  /* 0x000000ffff197224 */ /* 0x000fe400078e0012 */
[----:B------:R-:W2:Y:S01]  /*a430*/  LDL.LU R18, [R1+0x8] ;  /* 0x0000080001127983 */ /* 0x000ea20000300800 */
[----:B------:R-:W-:Y:S02]  /*a440*/  IMAD.MOV.U32 R12, RZ, RZ, R24 ;  /* 0x000000ffff0c7224 */ /* 0x000fe400078e0018 */
[----:B------:R-:W-:Y:S02]  /*a450*/  IMAD.MOV.U32 R24, RZ, RZ, R19 ;  /* 0x000000ffff187224 */ /* 0x000fe400078e0013 */
[----:B---3--:R-:W-:-:S05]  /*a460*/  IMAD.MOV.U32 R19, RZ, RZ, R15 ;  /* 0x000000ffff137224 */ /* 0x008fca00078e000f */
[----:B--2---:R-:W-:Y:S04]  /*a470*/  STL.64 [R1+0xb30], R18 ;  /* 0x000b301201007387 */ /* 0x004fe80000100a00 */
[----:B------:R-:W-:Y:S04]  /*a480*/  STL.64 [R1+0xb28], R16 ;  /* 0x000b281001007387 */ /* 0x000fe80000100a00 */
[----:B------:R0:W-:Y:S04]  /*a490*/  STL.64 [R1+0xac0], R26 ;  /* 0x000ac01a01007387 */ /* 0x0001e80000100a00 */
[----:B------:R4:W-:Y:S04]  /*a4a0*/  STL.64 [R1+0xab8], R24 ;  /* 0x000ab81801007387 */ /* 0x0009e80000100a00 */
[----:B0-----:R-:W2:Y:S04]  /*a4b0*/  LDL R26, [R1+0x78] ;  /* 0x00007800011a7983 */ /* 0x001ea80000100800 */
[----:B------:R-:W3:Y:S04]  /*a4c0*/  LDL.LU.64 R16, [R1+0xe0] ;  /* 0x0000e00001107983 */ /* 0x000ee80000300a00 */
[----:B------:R-:W2:Y:S01]  /*a4d0*/  LDL.LU.64 R18, [R1+0xe8] ;  /* 0x0000e80001127983 */ /* 0x000ea20000300a00 */
[----:B----4-:R-:W-:-:S02]  /*a4e0*/  IMAD.MOV.U32 R25, RZ, RZ, R13 ;  /* 0x000000ffff197224 */ /* 0x010fc400078e000d */
[----:B------:R-:W-:Y:S01]  /*a4f0*/  IMAD.MOV.U32 R24, RZ, RZ, R14 ;  /* 0x000000ffff187224 */ /* 0x000fe200078e000e */
[----:B--2---:R-:W-:Y:S04]  /*a500*/  STL.64 [R1+0xb40], R18 ;  /* 0x000b401201007387 */ /* 0x004fe80000100a00 */
[----:B---3--:R0:W-:Y:S02]  /*a510*/  STL.64 [R1+0xb38], R16 ;  /* 0x000b381001007387 */ /* 0x0081e40000100a00 */
[----:B0-----:R-:W-:Y:S02]  /*a520*/  IMAD.MOV.U32 R16, RZ, RZ, R12 ;  /* 0x000000ffff107224 */ /* 0x001fe400078e000c */
[----:B------:R-:W2:Y:S04]  /*a530*/  LDL.LU.64 R12, [R1+0x120] ;  /* 0x00012000010c7983 */ /* 0x000ea80000300a00 */
[----:B------:R-:W3:Y:S04]  /*a540*/  LDL.LU.64 R14, [R1+0x128] ;  /* 0x00012800010e7983 */ /* 0x000ee80000300a00 */
[----:B---3--:R-:W-:Y:S04]  /*a550*/  STL.64 [R1+0xb78], R14 ;  /* 0x000b780e01007387 */ /* 0x008fe80000100a00 */
[----:B--2---:R0:W-:Y:S04]  /*a560*/  STL.64 [R1+0xb70], R12 ;  /* 0x000b700c01007387 */ /* 0x0041e80000100a00 */
[----:B0-----:R-:W2:Y:S04]  /*a570*/  LDL.LU.64 R12, [R1+0xf0] ;  /* 0x0000f000010c7983 */ /* 0x001ea80000300a00 */
[----:B------:R-:W2:Y:S01]  /*a580*/  LDL.LU.64 R14, [R1+0xf8] ;  /* 0x0000f800010e7983 */ /* 0x000ea20000300a00 */
[----:B------:R-:W-:-:S05]  /*a590*/  IMAD.MOV.U32 R17, RZ, RZ, R3 ;  /* 0x000000ffff117224 */ /* 0x000fca00078e0003 */
[----:B------:R0:W-:Y:S01]  /*a5a0*/  STL.64 [R1+0xb58], R16 ;  /* 0x000b581001007387 */ /* 0x0001e20000100a00 */
[----:B------:R-:W-:-:S03]  /*a5b0*/  IMAD.MOV.U32 R27, RZ, RZ, R28 ;  /* 0x000000ffff1b7224 */ /* 0x000fc600078e001c */
[----:B0-----:R-:W3:Y:S04]  /*a5c0*/  LDL.LU.64 R16, [R1+0x100] ;  /* 0x0001000001107983 */ /* 0x001ee80000300a00 */
[----:B------:R-:W3:Y:S04]  /*a5d0*/  LDL.LU.64 R18, [R1+0x108] ;  /* 0x0001080001127983 */ /* 0x000ee80000300a00 */
[----:B------:R-:W-:Y:S04]  /*a5e0*/  STL.64 [R1+0xa90], R6 ;  /* 0x000a900601007387 */ /* 0x000fe80000100a00 */
[----:B------:R0:W-:Y:S04]  /*a5f0*/  STL.64 [R1+0xa88], R4 ;  /* 0x000a880401007387 */ /* 0x0001e80000100a00 */
[----:B0-----:R-:W3:Y:S04]  /*a600*/  LDL.LU.64 R4, [R1+0x10] ;  /* 0x0000100001047983 */ /* 0x001ee80000300a00 */
[----:B------:R-:W4:Y:S01]  /*a610*/  LDL.LU.64 R6, [R1+0x18] ;  /* 0x0000180001067983 */ /* 0x000f220000300a00 */
[----:B--2---:R-:W-:Y:S11]  /*a620*/  HMMA.16816.F32.BF16 R12, R8, R24, R12 ;  /* 0x00000018080c723c */ /* 0x004ff6000004180c */
[----:B------:R-:W-:Y:S11]  /*a630*/  @!UPT UIADD3 URZ, URZ, URZ, URZ ;  /* 0x0000003f3f3ff290 */ /* 0x000ff6000fffe03f */
[----:B------:R-:W-:Y:S02]  /*a640*/  @!UPT UIADD3 URZ, URZ, URZ, URZ ;  /* 0x0000003f3f3ff290 */ /* 0x000fe4000fffe03f */
[----:B------:R-:W-:Y:S02]  /*a650*/  IMAD.MOV.U32 R22, RZ, RZ, R14 ;  /* 0x000000ffff167224 */ /* 0x000fe400078e000e */
[----:B------:R-:W-:Y:S02]  /*a660*/  IMAD.MOV.U32 R28, RZ, RZ, R15 ;  /* 0x000000ffff1c7224 */ /* 0x000fe400078e000f */
[----:B------:R-:W-:Y:S01]  /*a670*/  IMAD.MOV.U32 R3, RZ, RZ, R12 ;  /* 0x000000ffff037224 */ /* 0x000fe200078e000c */
[----:B------:R-:W2:Y:S01]  /*a680*/  LDL.LU.64 R14, [R1+0xb78] ;  /* 0x000b7800010e7983 */ /* 0x000ea20000300a00 */
[----:B------:R-:W-:-:S03]  /*a690*/  IMAD.MOV.U32 R23, RZ, RZ, R13 ;  /* 0x000000ffff177224 */ /* 0x000fc600078e000d */
[----:B------:R-:W2:Y:S04]  /*a6a0*/  LDL.LU.64 R12, [R1+0xb70] ;  /* 0x000b7000010c7983 */ /* 0x000ea80000300a00 */
[----:B------:R-:W-:Y:S04]  /*a6b0*/  STL.64 [R1+0xb50], R26 ;  /* 0x000b501a01007387 */ /* 0x000fe80000100a00 */
[----:B------:R0:W-:Y:S04]  /*a6c0*/  STL.64 [R1+0xb48], R24 ;  /* 0x000b481801007387 */ /* 0x0001e80000100a00 */
[----:B0-----:R-:W3:Y:S04]  /*a6d0*/  LDL.LU.64 R24, [R1+0x110] ;  /* 0x0001100001187983 */ /* 0x001ee80000300a00 */
[----:B------:R-:W3:Y:S01]  /*a6e0*/  LDL.LU.64 R26, [R1+0x118] ;  /* 0x00011800011a7983 */ /* 0x000ee20000300a00 */
[----:B--2---:R-:W-:Y:S03]  /*a6f0*/  HMMA.16816.F32.BF16 R8, R8, R20, R12 ;  /* 0x000000140808723c */ /* 0x004fe6000004180c */
[----:B------:R-:W3:Y:S04]  /*a700*/  LDL.LU.64 R14, [R1+0xb68] ;  /* 0x000b6800010e7983 */ /* 0x000ee80000300a00 */
[----:B------:R-:W3:Y:S11]  /*a710*/  LDL.LU.64 R12, [R1+0xb60] ;  /* 0x000b6000010c7983 */ /* 0x000ef60000300a00 */
[----:B------:R-:W-:Y:S05]  /*a720*/  @!UPT UIADD3 URZ, URZ, URZ, URZ ;  /* 0x0000003f3f3ff290 */ /* 0x000fea000fffe03f */
[----:B------:R-:W-:Y:S04]  /*a730*/  STL.64 [R1+0xa70], R10 ;  /* 0x000a700a01007387 */ /* 0x000fe80000100a00 */
[----:B------:R0:W-:Y:S04]  /*a740*/  STL.64 [R1+0xa68], R8 ;  /* 0x000a680801007387 */ /* 0x0001e80000100a00 */
[----:B0-----:R-:W2:Y:S04]  /*a750*/  LDL.LU.64 R8, [R1+0x30] ;  /* 0x0000300001087983 */ /* 0x001ea80000300a00 */
[----:B------:R-:W2:Y:S01]  /*a760*/  LDL.LU.64 R10, [R1+0x38] ;  /* 0x00003800010a7983 */ /* 0x000ea20000300a00 */
[C---:B---3--:R-:W-:Y:S11]  /*a770*/  HMMA.16816.F32.BF16 R16, R12.reuse, R4, R16 ;  /* 0x000000040c10723c */ /* 0x048ff60000041810 */
[----:B------:R-:W-:Y:S11]  /*a780*/  @!UPT UIADD3 URZ, URZ, URZ, URZ ;  /* 0x0000003f3f3ff290 */ /* 0x000ff6000fffe03f */
[----:B------:R-:W-:Y:S01]  /*a790*/  @!UPT UIADD3 URZ, URZ, URZ, URZ ;  /* 0x0000003f3f3ff290 */ /* 0x000fe2000fffe03f */
[----:B------:R0:W-:Y:S04]  /*a7a0*/  STL.64 [R1+0x100], R16 ;  /* 0x0001001001007387 */ /* 0x0001e80000100a00 */
[----:B------:R1:W-:Y:S04]  /*a7b0*/  STL.64 [R1+0x108], R18 ;  /* 0x0001081201007387 */ /* 0x0003e80000100a00 */
[----:B0-----:R-:W1:Y:S02]  /*a7c0*/  LDL.LU.64 R16, [R1+0xb58] ;  /* 0x000b580001107983 */ /* 0x001e640000300a00 */
[C---:B-1----:R-:W-:Y:S02]  /*a7d0*/  HMMA.16816.F32.BF16 R16, R12.reuse, R16, R24 ;  /* 0x000000100c10723c */ /* 0x042fe40000041818 */
[----:B------:R-:W3:Y:S04]  /*a7e0*/  LDL.LU.64 R26, [R1+0xb50] ;  /* 0x000b5000011a7983 */ /* 0x000ee80000300a00 */
[----:B------:R-:W2:Y:S11]  /*a7f0*/  LDL.LU.64 R24, [R1+0xb48] ;  /* 0x000b480001187983 */ /* 0x000eb60000300a00 */
[----:B------:R-:W-:Y:S06]  /*a800*/  @!UPT UIADD3 URZ, URZ, URZ, URZ ;  /* 0x0000003f3f3ff290 */ /* 0x000fec000fffe03f */
[----:B------:R-:W-:Y:S04]  /*a810*/  STL.64 [R1+0x110], R16 ;  /* 0x0001101001007387 */ /* 0x000fe80000100a00 */
[----:B------:R0:W-:Y:S04]  /*a820*/  STL.64 [R1+0x118], R18 ;  /* 0x0001181201007387 */ /* 0x0001e80000100a00 */
[----:B0-----:R-:W2:Y:S04]  /*a830*/  LDL.LU.64 R18, [R1+0xb40] ;  /* 0x000b400001127983 */ /* 0x001ea80000300a00 */
[----:B------:R-:W2:Y:S02]  /*a840*/  LDL.LU.64 R16, [R1+0xb38] ;  /* 0x000b380001107983 */ /* 0x000ea40000300a00 */
[----:B--2---:R-:W-:Y:S11]  /*a850*/  HMMA.16816.F32.BF16 R16, R12, R24, R16 ;  /* 0x000000180c10723c */ /* 0x004ff60000041810 */
[----:B------:R-:W-:Y:S11]  /*a860*/  @!UPT UIADD3 URZ, URZ, URZ, URZ ;  /* 0x0000003f3f3ff290 */ /* 0x000ff6000fffe03f */
[----:B------:R-:W-:Y:S01]  /*a870*/  @!UPT UIADD3 URZ, URZ, URZ, URZ ;  /* 0x0000003f3f3ff290 */ /* 0x000fe2000fffe03f */
[----:B------:R-:W-:Y:S04]  /*a880*/  STL.64 [R1+0x120], R16 ;  /* 0x0001201001007387 */ /* 0x000fe80000100a00 */
[----:B------:R0:W-:Y:S04]  /*a890*/  STL.64 [R1+0x128], R18 ;  /* 0x0001281201007387 */ /* 0x0001e80000100a00 */
[----:B0-----:R-:W4:Y:S04]  /*a8a0*/  LDL.LU.64 R18, [R1+0xb30] ;  /* 0x000b300001127983 */ /* 0x001f280000300a00 */
[----:B------:R-:W4:Y:S04]  /*a8b0*/  LDL.LU.64 R16, [R1+0xb28] ;  /* 0x000b280001107983 */ /* 0x000f280000300a00 */
[----:B---3--:R0:W-:Y:S04]  /*a8c0*/  STL.64 [R1+0xb00], R26 ;  /* 0x000b001a01007387 */ /* 0x0081e80000100a00 */
[----:B------:R-:W2:Y:S04]  /*a8d0*/  LDL.LU R24, [R1+0xc0] ;  /* 0x0000c00001187983 */ /* 0x000ea80000300800 */
[----:B------:R-:W2:Y:S04]  /*a8e0*/  LDL.LU R25, [R1+0xc4] ;  /* 0x0000c40001197983 */ /* 0x000ea80000300800 */
[----:B0-----:R-:W3:Y:S01]  /*a8f0*/  LDL.LU R26, [R1+0xc8] ;  /* 0x0000c800011a7983 */ /* 0x001ee20000300800 */
[----:B------:R-:W-:-:S03]  /*a900*/  IMAD.MOV.U32 R27, RZ, RZ, R29 ;  /* 0x000000ffff1b7224 */ /* 0x000fc600078e001d */
[----:B------:R-:W2:Y:S01]  /*a910*/  LDL.LU R29, [R1+0xb24] ;  /* 0x000b2400011d7983 */ /* 0x000ea20000300800 */
[----:B------:R-:W-:Y:S07]  /*a920*/  HMMA.16816.F32.BF16 R12, R12, R20, R8 ;  /* 0x000000140c0c723c */ /* 0x000fee0000041808 */
[----:B------:R-:W-:Y:S01]  /*a930*/  IMAD.MOV.U32 R8, RZ, RZ, R3 ;  /* 0x000000ffff087224 */ /* 0x000fe200078e0003 */
[----:B---3--:R-:W-:Y:S04]  /*a940*/  STL.64 [R1+0xb10], R26 ;  /* 0x000b101a01007387 */ /* 0x008fe80000100a00 */
[----:B--2---:R0:W-:Y:S04]  /*a950*/  STL.64 [R1+0xb08], R24 ;  /* 0x000b081801007387 */ /* 0x0041e80000100a00 */
[----:B0-----:R-:W4:Y:S04]  /*a960*/  LDL.LU R24, [R1+0xd0] ;  /* 0x0000d00001187983 */ /* 0x001f280000300800 */
[----:B------:R-:W4:Y:S04]  /*a970*/  LDL.LU R25, [R1+0xd4] ;  /* 0x0000d40001197983 */ /* 0x000f280000300800 */
[----:B------:R-:W4:Y:S04]  /*a980*/  LDL.LU R26, [R1+0xd8] ;  /* 0x0000d800011a7983 */ /* 0x000f280000300800 */
[----:B------:R-:W4:Y:S04]  /*a990*/  LDL.LU R27, [R1+0xdc] ;  /* 0x0000dc00011b7983 */ /* 0x000f280000300800 */
[----:B------:R-:W2:Y:S04]  /*a9a0*/  LDL.LU R3, [R1+0xb20] ;  /* 0x000b200001037983 */ /* 0x000ea80000300800 */
[----:B------:R-:W-:Y:S04]  /*a9b0*/  STL.64 [R1+0xe0], R12 ;  /* 0x0000e00c01007387 */ /* 0x000fe80000100a00 */
[----:B------:R-:W-:Y:S04]  /*a9c0*/  STL.64 [R1+0xe8], R14 ;  /* 0x0000e80e01007387 */ /* 0x000fe80000100a00 */
[----:B------:R-:W0:Y:S01]  /*a9d0*/  LDSM.16.MT88.4 R12, [R29+0x4300] ;  /* 0x004300001d0c783b */ /* 0x000e220000004200 */
[----:B------:R-:W-:-:S02]  /*a9e0*/  IMAD.MOV.U32 R10, RZ, RZ, R22 ;  /* 0x000000ffff0a7224 */ /* 0x000fc400078e0016 */
[----:B------:R-:W-:Y:S02]  /*a9f0*/  IMAD.MOV.U32 R11, RZ, RZ, R28 ;  /* 0x000000ffff0b7224 */ /* 0x000fe400078e001c */
[----:B------:R-:W-:Y:S02]  /*aa00*/  IMAD.MOV.U32 R9, RZ, RZ, R23 ;  /* 0x000000ffff097224 */ /* 0x000fe400078e0017 */
[----:B------:R-:W3:Y:S04]  /*aa10*/  LDL.LU R23, [R1+0xb1c] ;  /* 0x000b1c0001177983 */ /* 0x000ee80000300800 */
[----:B------:R-:W2:Y:S04]  /*aa20*/  LDL.LU R22, [R1+0xb18] ;  /* 0x000b180001167983 */ /* 0x000ea80000300800 */
[----:B------:R1:W-:Y:S04]  /*aa30*/  STL.64 [R1+0xa80], R10 ;  /* 0x000a800a01007387 */ /* 0x0003e80000100a00 */
[----:B------:R-:W-:Y:S04]  /*aa40*/  STL.64 [R1+0xa78], R8 ;  /* 0x000a780801007387 */ /* 0x000fe80000100a00 */
[----:B-1----:R-:W2:Y:S04]  /*aa50*/  LDL.LU.64 R10, [R1+0x58] ;  /* 0x00005800010a7983 */ /* 0x002ea80000300a00 */
[----:B------:R-:W2:Y:S04]  /*aa60*/  LDL R28, [R1+0x740] ;  /* 0x00074000011c7983 */ /* 0x000ea80000100800 */
[----:B0-----:R0:W-:Y:S04]  /*aa70*/  STL [R1+0xa64], R12 ;  /* 0x000a640c01007387 */ /* 0x0011e80000100800 */
[----:B------:R1:W-:Y:S04]  /*aa80*/  STL [R1+0xa60], R13 ;  /* 0x000a600d01007387 */ /* 0x0003e80000100800 */
[----:B------:R1:W-:Y:S04]  /*aa90*/  STL [R1+0xa5c], R14 ;  /* 0x000a5c0e01007387 */ /* 0x0003e80000100800 */
[----:B------:R1:W-:Y:S04]  /*aaa0*/  STL [R1+0xa58], R15 ;  /* 0x000a580f01007387 */ /* 0x0003e80000100800 */
[----:B0-----:R-:W2:Y:S04]  /*aab0*/  LDL.LU R12, [R1+0xb0] ;  /* 0x0000b000010c7983 */ /* 0x001ea80000300800 */
[----:B-1----:R-:W2:Y:S04]  /*aac0*/  LDL.LU R13, [R1+0xb4] ;  /* 0x0000b400010d7983 */ /* 0x002ea80000300800 */
[----:B------:R-:W2:Y:S04]  /*aad0*/  LDL.LU R14, [R1+0xb8] ;  /* 0x0000b800010e7983 */ /* 0x000ea80000300800 */
[----:B------:R-:W2:Y:S01]  /*aae0*/  LDL.LU R15, [R1+0xbc] ;  /* 0x0000bc00010f7983 */ /* 0x000ea20000300800 */
[C---:B----4-:R-:W-:Y:S11]  /*aaf0*/  HMMA.16816.F32.BF16 R24, R16.reuse, R6, R24 ;  /* 0x000000061018723c */ /* 0x050ff60000041818 */
[----:B------:R-:W-:Y:S11]  /*ab00*/  @!UPT UIADD3 URZ, URZ, URZ, URZ ;  /* 0x0000003f3f3ff290 */ /* 0x000ff6000fffe03f */
[----:B------:R-:W-:Y:S01]  /*ab10*/  @!UPT UIADD3 URZ, URZ, URZ, URZ ;  /* 0x0000003f3f3ff290 */ /* 0x000fe2000fffe03f */
[----:B------:R-:W-:Y:S04]  /*ab20*/  STL.64 [R1+0xd0], R24 ;  /* 0x0000d01801007387 */ /* 0x000fe80000100a00 */
[----:B------:R0:W-:Y:S04]  /*ab30*/  STL.64 [R1+0xd8], R26 ;  /* 0x0000d81a01007387 */ /* 0x0001e80000100a00 */
[----:B0-----:R-:W2:Y:S04]  /*ab40*/  LDL.LU.64 R26, [R1+0xb10] ;  /* 0x000b1000011a7983 */ /* 0x001ea80000300a00 */
[----:B------:R-:W2:Y:S04]  /*ab50*/  LDL.LU.64 R24, [R1+0xb08] ;  /* 0x000b080001187983 */ /* 0x000ea80000300a00 */
[----:B------:R0:W-:Y:S04]  /*ab60*/  STL.64 [R1+0xaf0], R6 ;  /* 0x000af00601007387 */ /* 0x0001e80000100a00 */
[----:B------:R-:W4:Y:S04]  /*ab70*/  LDL.LU R4, [R1+0xa0] ;  /* 0x0000a00001047983 */ /* 0x000f280000300800 */
[----:B------:R-:W4:Y:S04]  /*ab80*/  LDL.LU R5, [R1+0xa4] ;  /* 0x0000a40001057983 */ /* 0x000f280000300800 */
[----:B0-----:R-:W4:Y:S04]  /*ab90*/  LDL.LU R6, [R1+0xa8] ;  /* 0x0000a80001067983 */ /* 0x001f280000300800 */
[----:B------:R-:W4:Y:S01]  /*aba0*/  LDL.LU R7, [R1+0xac] ;  /* 0x0000ac0001077983 */ /* 0x000f220000300800 */
[----:B--2---:R-:W-:Y:S11]  /*abb0*/  HMMA.16816.F32.BF16 R24, R16, R10, R24 ;  /* 0x0000000a1018723c */ /* 0x004ff60000041818 */
[----:B------:R-:W-:Y:S11]  /*abc0*/  @!UPT UIADD3 URZ, URZ, URZ, URZ ;  /* 0x0000003f3f3ff290 */ /* 0x000ff6000fffe03f */
[----:B------:R-:W-:Y:S01]  /*abd0*/  @!UPT UIADD3 URZ, URZ, URZ, URZ ;  /* 0x0000003f3f3ff290 */ /* 0x000fe2000fffe03f */
[----:B------:R-:W-:Y:S04]  /*abe0*/  STL.64 [R1+0xc0], R24 ;  /* 0x0000c01801007387 */ /* 0x000fe80000100a00 */
[----:B------:R0:W-:Y:S04]  /*abf0*/  STL.64 [R1+0xc8], R26 ;  /* 0x0000c81a01007387 */ /* 0x0001e80000100a00 */
[----:B0-----:R-:W2:Y:S04]  /*ac00*/  LDL.LU.64 R26, [R1+0xb00] ;  /* 0x000b0000011a7983 */ /* 0x001ea80000300a00 */
[----:B------:R0:W-:Y:S04]  /*ac10*/  STL.64 [R1+0xad8], R10 ;  /* 0x000ad80a01007387 */ /* 0x0001e80000100a00 */
[----:B------:R-:W4:Y:S04]  /*ac20*/  LDL.LU R8, [R1+0x90] ;  /* 0x0000900001087983 */ /* 0x000f280000300800 */
[----:B------:R-:W4:Y:S04]  /*ac30*/  LDL.LU R9, [R1+0x94] ;  /* 0x0000940001097983 */ /* 0x000f280000300800 */
[----:B0-----:R-:W4:Y:S01]  /*ac40*/  LDL.LU R10, [R1+0x98] ;  /* 0x00009800010a7983 */ /* 0x001f220000300800 */
[----:B------:R-:W-:-:S03]  /*ac50*/  IMAD.MOV.U32 R24, RZ, RZ, R22 ;  /* 0x000000ffff187224 */ /* 0x000fc600078e0016 */
[----:B------:R-:W4:Y:S01]  /*ac60*/  LDL.LU R11, [R1+0x9c] ;  /* 0x00009c00010b7983 */ /* 0x000f220000300800 */
[----:B---3--:R-:W-:Y:S01]  /*ac70*/  IMAD.MOV.U32 R25, RZ, RZ, R23 ;  /* 0x000000ffff197224 */ /* 0x008fe200078e0017 */
[----:B--2---:R-:W-:Y:S11]  /*ac80*/  HMMA.16816.F32.BF16 R12, R16, R26, R12 ;  /* 0x0000001a100c723c */ /* 0x004ff6000004180c */
[----:B------:R-:W-:Y:S11]  /*ac90*/  @!UPT UIADD3 URZ, URZ, URZ, URZ ;  /* 0x0000003f3f3ff290 */ /* 0x000ff6000fffe03f */
[----:B------:R-:W-:Y:S01]  /*aca0*/  @!UPT UIADD3 URZ, URZ, URZ, URZ ;  /* 0x0000003f3f3ff290 */ /* 0x000fe2000fffe03f */
[----:B------:R0:W-:Y:S04]  /*acb0*/  STL.64 [R1+0xb0], R12 ;  /* 0x0000b00c01007387 */ /* 0x0001e80000100a00 */
[----:B------:R-:W-:Y:S04]  /*acc0*/  STL [R1+0xb8], R14 ;  /* 0x0000b80e01007387 */ /* 0x000fe80000100800 */
[----:B------:R1:W-:Y:S04]  /*acd0*/  STL.64 [R1+0xad0], R26 ;  /* 0x000ad01a01007387 */ /* 0x0003e80000100a00 */
[----:B------:R-:W4:Y:S04]  /*ace0*/  LDL.LU R22, [R1+0xafc] ;  /* 0x000afc0001167983 */ /* 0x000f280000300800 */
[----:B------:R-:W4:Y:S01]  /*acf0*/  LDL.LU R23, [R1+0xaf8] ;  /* 0x000af80001177983 */ /* 0x000f220000300800 */
[----:B0-----:R-:W-:-:S03]  /*ad00*/  IMAD.MOV.U32 R12, RZ, RZ, R15 ;  /* 0x000000ffff0c7224 */ /* 0x001fc600078e000f */
[----:B-1----:R-:W2:Y:S04]  /*ad10*/  LDL.LU R26, [R1+0x88] ;  /* 0x00008800011a7983 */ /* 0x002ea80000300800 */
[----:B------:R-:W2:Y:S04]  /*ad20*/  LDL.LU R27, [R1+0x8c] ;  /* 0x00008c00011b7983 */ /* 0x000ea80000300800 */
[----:B------:R0:W-:Y:S04]  /*ad30*/  STL [R1+0xac8], R12 ;  /* 0x000ac80c01007387 */ /* 0x0001e80000100800 */
[----:B0-----:R-:W3:Y:S01]  /*ad40*/  LDL.LU R12, [R1+0x40] ;  /* 0x00004000010c7983 */ /* 0x001ee20000300800 */
[----:B----4-:R-:W-:Y:S03]  /*ad50*/  HMMA.16816.F32.BF16 R16, R16, R22, R4 ;  /* 0x000000161010723c */ /* 0x010fe60000041804 */
[----:B------:R-:W4:Y:S11]  /*ad60*/  LDL.LU.64 R6, [R1+0xaf0] ;  /* 0x000af00001067983 */ /* 0x000f360000300a00 */
[----:B------:R-:W-:Y:S09]  /*ad70*/  @!UPT UIADD3 URZ, URZ, URZ, URZ ;  /* 0x0000003f3f3ff290 */ /* 0x000ff2000fffe03f */
[----:B------:R-:W-:Y:S04]  /*ad80*/  STL.64 [R1+0x180], R16 ;  /* 0x0001801001007387 */ /* 0x000fe80000100a00 */
[----:B------:R0:W-:Y:S04]  /*ad90*/  STL.64 [R1+0x188], R18 ;  /* 0x0001881201007387 */ /* 0x0001e80000100a00 */
[----:B0-----:R-:W4:Y:S04]  /*ada0*/  LDL.LU.64 R18, [R1+0xae8] ;  /* 0x000ae80001127983 */ /* 0x001f280000300a00 */
[----:B------:R-:W4:Y:S02]  /*adb0*/  LDL.LU.64 R16, [R1+0xae0] ;  /* 0x000ae00001107983 */ /* 0x000f240000300a00 */
[C---:B----4-:R-:W-:Y:S11]  /*adc0*/  HMMA.16816.F32.BF16 R8, R16.reuse, R6, R8 ;  /* 0x000000061008723c */ /* 0x050ff60000041808 */
[----:B------:R-:W-:Y:S11]  /*add0*/  @!UPT UIADD3 URZ, URZ, URZ, URZ ;  /* 0x0000003f3f3ff290 */ /* 0x000ff6000fffe03f */
[----:B------:R-:W-:Y:S01]  /*ade0*/  @!UPT UIADD3 URZ, URZ, URZ, URZ ;  /* 0x0000003f3f3ff290 */ /* 0x000fe2000fffe03f */
[----:B------:R-:W-:Y:S04]  /*adf0*/  STL.64 [R1+0x1b0], R8 ;  /* 0x0001b00801007387 */ /* 0x000fe80000100a00 */
[----:B------:R0:W-:Y:S04]  /*ae00*/  STL.64 [R1+0x1b8], R10 ;  /* 0x0001b80a01007387 */ /* 0x0001e80000100a00 */
[----:B0-----:R-:W2:Y:S02]  /*ae10*/  LDL.LU.64 R10, [R1+0xad8] ;  /* 0x000ad800010a7983 */ /* 0x001ea40000300a00 */
[----:B--2---:R-:W-:Y:S11]  /*ae20*/  HMMA.16816.F32.BF16 R24, R16, R10, R24 ;  /* 0x0000000a1018723c */ /* 0x004ff60000041818 */
[----:B------:R-:W-:Y:S11]  /*ae30*/  @!UPT UIADD3 URZ, URZ, URZ, URZ ;  /* 0x0000003f3f3ff290 */ /* 0x000ff6000fffe03f */
[----:B------:R-:W-:Y:S01]  /*ae40*/  @!UPT UIADD3 URZ, URZ, URZ, URZ ;  /* 0x0000003f3f3ff290 */ /* 0x000fe2000fffe03f */
[----:B------:R-:W-:Y:S04]  /*ae50*/  STL.64 [R1+0x1a0], R24 ;  /* 0x0001a01801007387 */ /* 0x000fe80000100a00 */
[----:B------:R0:W-:Y:S04]  /*ae60*/  STL.64 [R1+0x1a8], R26 ;  /* 0x0001a81a01007387 */ /* 0x0001e80000100a00 */
[----:B0-----:R-:W3:Y:S01]  /*ae70*/  LDL.LU.64 R26, [R1+0xad0] ;  /* 0x000ad000011a7983 */ /* 0x001ee20000300a00 */
[----:B------:R-:W-:Y:S02]  /*ae80*/  IMAD.MOV.U32 R13, RZ, RZ, R3 ;  /* 0x000000ffff0d7224 */ /* 0x000fe400078e0003 */
[----:B------:R-:W-:-:S02]  /*ae90*/  IMAD.MOV.U32 R14, RZ, RZ, R2 ;  /* 0x000000ffff0e7224 */ /* 0x000fc400078e0002 */
[----:B------:R-:W-:-:S07]  /*aea0*/  IMAD.MOV.U32 R15, RZ, RZ, R0 ;  /* 0x000000ffff0f7224 */ /* 0x000fce00078e0000 */
[----:B---3--:R-:W-:Y:S01]  /*aeb0*/  HMMA.16816.F32.BF16 R24, R16, R26, R12 ;  /* 0x0000001a1018723c */ /* 0x008fe2000004180c */
[----:B------:R-:W2:Y:S11]  /*aec0*/  LDL.LU R12, [R1+0xac8] ;  /* 0x000ac800010c7983 */ /* 0x000eb60000300800 */
[----:B------:R-:W-:Y:S11]  /*aed0*/  @!UPT UIADD3 URZ, URZ, URZ, URZ ;  /* 0x0000003f3f3ff290 */ /* 0x000ff6000fffe03f */
[----:B------:R-:W-:Y:S04]  /*aee0*/  STL.64 [R1+0x190], R24 ;  /* 0x0001901801007387 */ /* 0x000fe80000100a00 */
[----:B------:R0:W-:Y:S04]  /*aef0*/  STL.64 [R1+0x198], R26 ;  /* 0x0001981a01007387 */ /* 0x0001e80000100a00 */
[----:B0-----:R-:W3:Y:S04]  /*af00*/  LDL.LU.64 R26, [R1+0xac0] ;  /* 0x000ac000011a7983 */ /* 0x001ee80000300a00 */
[----:B------:R-:W3:Y:S01]  /*af10*/  LDL.LU.64 R24, [R1+0xab8] ;  /* 0x000ab80001187983 */ /* 0x000ee20000300a00 */
[----:B------:R-:W-:-:S02]  /*af20*/  IMAD.MOV.U32 R2, RZ, RZ, R22 ;  /* 0x000000ffff027224 */ /* 0x000fc400078e0016 */
[----:B------:R-:W-:Y:S01]  /*af30*/  IMAD.MOV.U32 R0, RZ, RZ, R23 ;  /* 0x000000ffff007224 */ /* 0x000fe200078e0017 */
[----:B---3--:R-:W-:Y:S01]  /*af40*/  HMMA.16816.F32.BF16 R16, R16, R22, R24 ;  /* 0x000000161010723c */ /* 0x008fe20000041818 */
[----:B------:R-:W3:Y:S04]  /*af50*/  LDL.LU.64 R26, [R1+0xab0] ;  /* 0x000ab000011a7983 */ /* 0x000ee80000300a00 */
[----:B------:R-:W3:Y:S11]  /*af60*/  LDL.LU.64 R24, [R1+0xaa8] ;  /* 0x000aa80001187983 */ /* 0x000ef60000300a00 */
[----:B------:R-:W-:Y:S07]  /*af70*/  @!UPT UIADD3 URZ, URZ, URZ, URZ ;  /* 0x0000003f3f3ff290 */ /* 0x000fee000fffe03f */
[----:B------:R-:W-:Y:S04]  /*af80*/  STL.64 [R1+0xa0], R16 ;  /* 0x0000a01001007387 */ /* 0x000fe80000100a00 */
[----:B------:R0:W-:Y:S04]  /*af90*/  STL.64 [R1+0xa8], R18 ;  /* 0x0000a81201007387 */ /* 0x0001e80000100a00 */
[----:B------:R-:W3:Y:S04]  /*afa0*/  LDL.LU.64 R22, [R1+0xaa0] ;  /* 0x000aa00001167983 */ /* 0x000ee80000300a00 */
[----:B------:R-:W3:Y:S01]  /*afb0*/  LDL.LU.64 R20, [R1+0xa98] ;  /* 0x000a980001147983 */ /* 0x000ee20000300a00 */
[----:B------:R-:W-:-:S03]  /*afc0*/  IMAD.MOV.U32 R14, RZ, RZ, R6 ;  /* 0x000000ffff0e7224 */ /* 0x000fc600078e0006 */
[----:B0-----:R-:W4:Y:S01]  /*afd0*/  LDL.LU.64 R18, [R1+0x78] ;  /* 0x0000780001127983 */ /* 0x001f220000300a00 */
[----:B------:R-:W-:Y:S01]  /*afe0*/  IMAD.MOV.U32 R15, RZ, RZ, R7 ;  /* 0x000000ffff0f7224 */ /* 0x000fe200078e0007 */
[C---:B---3--:R-:W-:Y:S11]  /*aff0*/  HMMA.16816.F32.BF16 R24, R20.reuse, R6, R24 ;  /* 0x000000061418723c */ /* 0x048ff60000041818 */
[----:B------:R-:W-:Y:S11]  /*b000*/  @!UPT UIADD3 URZ, URZ, URZ, URZ ;  /* 0x0000003f3f3ff290 */ /* 0x000ff6000fffe03f */
[----:B------:R-:W-:Y:S01]  /*b010*/  @!UPT UIADD3 URZ, URZ, URZ, URZ ;  /* 0x0000003f3f3ff290 */ /* 0x000fe2000fffe03f */
[----:B------:R-:W-:Y:S04]  /*b020*/  STL.64 [R1+0x90], R24 ;  /* 0x0000901801007387 */ /* 0x000fe80000100a00 */
[----:B------:R0:W-:Y:S04]  /*b030*/  STL.64 [R1+0x98], R26 ;  /* 0x0000981a01007387 */ /* 0x0001e80000100a00 */
[----:B------:R-:W0:Y:S04]  /*b040*/  LDL.LU.64 R6, [R1+0xa90] ;  /* 0x000a900001067983 */ /* 0x000e280000300a00 */
[----:B------:R-:W0:Y:S02]  /*b050*/  LDL.LU.64 R4, [R1+0xa88] ;  /* 0x000a880001047983 */ /* 0x000e240000300a00 */
[----:B0-----:R-:W-:Y:S07]  /*b060*/  HMMA.16816.F32.BF16 R24, R20, R10, R4 ;  /* 0x0000000a1418723c */ /* 0x001fee0000041804 */
[----:B------:R-:W-:-:S02]  /*b070*/  IMAD.MOV.U32 R7, RZ, RZ, R10 ;  /* 0x000000ffff077224 */ /* 0x000fc400078e000a */
[----:B------:R-:W-:Y:S02]  /*b080*/  IMAD.MOV.U32 R6, RZ, RZ, R11 ;  /* 0x000000ffff067224 */ /* 0x000fe400078e000b */
[----:B------:R-:W0:Y:S11]  /*b090*/  LDSM.16.M88.4 R8, [R28+0x10000] ;  /* 0x010000001c08783b */ /* 0x000e360000000200 */
[----:B------:R-:W-:Y:S01]  /*b0a0*/  @!UPT UIADD3 URZ, URZ, URZ, URZ ;  /* 0x0000003f3f3ff290 */ /* 0x000fe2000fffe03f */
[----:B------:R-:W-:Y:S04]  /*b0b0*/  STL.64 [R1+0x80], R24 ;  /* 0x0000801801007387 */ /* 0x000fe80000100a00 */
[----:B------:R-:W-:Y:S04]  /*b0c0*/  STL.64 [R1+0x88], R26 ;  /* 0x0000881a01007387 */ /* 0x000fe80000100a00 */
[----:B------:R-:W1:Y:S01]  /*b0d0*/  LDSM.16.MT88.4 R24, [R29+0x8000] ;  /* 0x008000001d18783b */ /* 0x000e620000004200 */
[----:B0-----:R-:W-:-:S03]  /*b0e0*/  IMAD.MOV.U32 R13, RZ, RZ, R8 ;  /* 0x000000ffff0d7224 */ /* 0x001fc600078e0008 */
[----:B-1----:R-:W-:Y:S04]  /*b0f0*/  STL.64 [R1+0xa08], R26 ;  /* 0x000a081a01007387 */ /* 0x002fe80000100a00 */
[----:B------:R0:W-:Y:S04]  /*b100*/  STL.64 [R1+0xa00], R24 ;  /* 0x000a001801007387 */ /* 0x0001e80000100a00 */
[----:B------:R-:W-:Y:S04]  /*b110*/  STL.64 [R1+0x40], R8 ;  /* 0x0000400801007387 */ /* 0x000fe80000100a00 */
[----:B------:R-:W-:Y:S01]  /*b120*/  STL.64 [R1+0x48], R10 ;  /* 0x0000480a01007387 */ /* 0x000fe20000100a00 */
[----:B0-----:R-:W-:-:S03]  /*b130*/  IMAD.MOV.U32 R25, RZ, RZ, R9 ;  /* 0x000000ffff197224 */ /* 0x001fc600078e0009 */
[----:B------:R-:W0:Y:S04]  /*b140*/  LDSM.16.M88.4 R8, [R28+0x10400] ;  /* 0x010400001c08783b */ /* 0x000e280000000200 */
[----:B0-----:R-:W-:Y:S01]  /*b150*/  STL.64 [R1+0x30], R8 ;  /* 0x0000300801007387 */ /* 0x001fe20000100a00 */
[----:B------:R-:W-:Y:S02]  /*b160*/  IMAD.MOV.U32 R24, RZ, RZ, R8 ;  /* 0x000000ffff187224 */ /* 0x000fe400078e0008 */
[----:B------:R-:W-:Y:S01]  /*b170*/  IMAD.MOV.U32 R3, RZ, RZ, R9 ;  /* 0x000000ffff037224 */ /* 0x000fe200078e0009 */
[----:B------:R0:W-:Y:S04]  /*b180*/  STL.64 [R1+0x38], R10 ;  /* 0x0000380a01007387 */ /* 0x0001e80000100a00 */
[----:B0-----:R-:W4:Y:S04]  /*b190*/  LDL.LU.64 R10, [R1+0xa80] ;  /* 0x000a8000010a7983 */ /* 0x001f280000300a00 */
[----:B------:R-:W4:Y:S02]  /*b1a0*/  LDL.LU.64 R8, [R1+0xa78] ;  /* 0x000a780001087983 */ /* 0x000f240000300a00 */
[----:B----4-:R-:W-:Y:S11]  /*b1b0*/  HMMA.16816.F32.BF16 R8, R20, R18, R8 ;  /* 0x000000121408723c */ /* 0x010ff60000041808 */
[----:B------:R-:W-:Y:S11]  /*b1c0*/  @!UPT UIADD3 URZ, URZ, URZ, URZ ;  /* 0x0000003f3f3ff290 */ /* 0x000ff6000fffe03f */
[----:B------:R-:W-:Y:S01]  /*b1d0*/  @!UPT UIADD3 URZ, URZ, URZ, URZ ;  /* 0x0000003f3f3ff290 */ /* 0x000fe2000fffe03f */
[----:B------:R-:W-:Y:S04]  /*b1e0*/  STL.64 [R1+0x170], R8 ;  /* 0x0001700801007387 */ /* 0x000fe80000100a00 */
[----:B------:R0:W-:Y:S04]  /*b1f0*/  STL.64 [R1+0x178], R10 ;  /* 0x0001780a01007387 */ /* 0x0001e80000100a00 */
[----:B0-----:R-:W3:Y:S04]  /*b200*/  LDL.LU.64 R10, [R1+0xa70] ;  /* 0x000a7000010a7983 */ /* 0x001ee80000300a00 */
[----:B------:R-:W3:Y:S01]  /*b210*/  LDL.LU.64 R8, [R1+0xa68] ;  /* 0x000a680001087983 */ /* 0x000ee20000300a00 */
[----:B------:R-:W-:-:S02]  /*b220*/  IMAD.MOV.U32 R5, RZ, RZ, R18 ;  /* 0x000000ffff057224 */ /* 0x000fc400078e0012 */
[----:B------:R-:W-:Y:S02]  /*b230*/  IMAD.MOV.U32 R4, RZ, RZ, R19 ;  /* 0x000000ffff047224 */ /* 0x000fe400078e0013 */
[----:B------:R-:W0:Y:S01]  /*b240*/  LDSM.16.M88.4 R16, [R28+0x10800] ;  /* 0x010800001c10783b */ /* 0x000e220000000200 */
[----:B------:R-:W-:Y:S02]  /*b250*/  IMAD.MOV.U32 R26, RZ, RZ, R2 ;  /* 0x000000ffff1a7224 */ /* 0x000fe400078e0002 */
[----:B------:R-:W-:Y:S01]  /*b260*/  IMAD.MOV.U32 R27, RZ, RZ, R0 ;  /* 0x000000ffff1b7224 */ /* 0x000fe200078e0000 */
[----:B0-----:R0:W-:Y:S04]  /*b270*/  STL.64 [R1+0x20], R16 ;  /* 0x0000201001007387 */ /* 0x0011e80000100a00 */
[----:B------:R1:W-:Y:S02]  /*b280*/  STL.64 [R1+0x28], R18 ;  /* 0x0000281201007387 */ /* 0x0003e40000100a00 */
[----:B---3--:R-:W-:Y:S11]  /*b290*/  HMMA.16816.F32.BF16 R8, R20, R26, R8 ;  /* 0x0000001a1408723c */ /* 0x008ff60000041808 */
[----:B------:R-:W-:Y:S11]  /*b2a0*/  @!UPT UIADD3 URZ, URZ, URZ, URZ ;  /* 0x0000003f3f3ff290 */ /* 0x000ff6000fffe03f */
[----:B------:R-:W-:Y:S01]  /*b2b0*/  @!UPT UIADD3 URZ, URZ, URZ, URZ ;  /* 0x0000003f3f3ff290 */ /* 0x000fe2000fffe03f */
[----:B------:R-:W-:Y:S04]  /*b2c0*/  STL.64 [R1+0x160], R8 ;  /* 0x0001600801007387 */ /* 0x000fe80000100a00 */
[----:B------:R3:W-:Y:S04]  /*b2d0*/  STL.64 [R1+0xa18], R26 ;  /* 0x000a181a01007387 */ /* 0x0007e80000100a00 */
[----:B0-----:R-:W4:Y:S04]  /*b2e0*/  LDL.LU R16, [R1+0xb0] ;  /* 0x0000b00001107983 */ /* 0x001f280000300800 */
[----:B------:R-:W4:Y:S04]  /*b2f0*/  LDL.LU R17, [R1+0xb4] ;  /* 0x0000b40001117983 */ /* 0x000f280000300800 */
[----:B-1----:R-:W4:Y:S01]  /*b300*/  LDL.LU R18, [R1+0xb8] ;  /* 0x0000b80001127983 */ /* 0x002f220000300800 */
[----:B--2---:R-:W-:-:S02]  /*b310*/  IMAD.MOV.U32 R19, RZ, RZ, R12 ;  /* 0x000000ffff137224 */ /* 0x004fc400078e000c */
[----:B------:R-:W-:Y:S01]  /*b320*/  IMAD.MOV.U32 R2, RZ, RZ, R10 ;  /* 0x000000ffff027224 */ /* 0x000fe200078e000a */
[----:B------:R-:W2:Y:S01]  /*b330*/  LDL.LU R12, [R1+0xa64] ;  /* 0x000a6400010c7983 */ /* 0x000ea20000300800 */
[----:B------:R-:W-:Y:S02]  /*b340*/  IMAD.MOV.U32 R0, RZ, RZ, R11 ;  /* 0x000000ffff007224 */ /* 0x000fe400078e000b */
[----:B------:R-:W-:Y:S02]  /*b350*/  IMAD.MOV.U32 R10, RZ, RZ, R7 ;  /* 0x000000ffff0a7224 */ /* 0x000fe400078e0007 */
[----:B------:R-:W-:Y:S02]  /*b360*/  IMAD.MOV.U32 R11, RZ, RZ, R6 ;  /* 0x000000ffff0b7224 */ /* 0x000fe400078e0006 */
[----:B---3--:R-:W-:Y:S02]  /*b370*/  IMAD.MOV.U32 R26, RZ, RZ, R5 ;  /* 0x000000ffff1a7224 */ /* 0x008fe400078e0005 */
[----:B------:R-:W-:-:S02]  /*b380*/  IMAD.MOV.U32 R27, RZ, RZ, R4 ;  /* 0x000000ffff1b7224 */ /* 0x000fc400078e0004 */
[----:B------:R-:W0:Y:S04]  /*b390*/  LDSM.16.M88.4 R4, [R28+0x10c00] ;  /* 0x010c00001c04783b */ /* 0x000e280000000200 */
[----:B----4-:R-:W-:Y:S04]  /*b3a0*/  STL.64 [R1+0x9f0], R18 ;  /* 0x0009f01201007387 */ /* 0x010fe80000100a00 */
[----:B------:R1:W-:Y:S02]  /*b3b0*/  STL.64 [R1+0x9e8], R16 ;  /* 0x0009e81001007387 */ /* 0x0003e40000100a00 */
[----:B-1----:R-:W-:-:S02]  /*b3c0*/  IMAD.MOV.U32 R16, RZ, RZ, R13 ;  /* 0x000000ffff107224 */ /* 0x002fc400078e000d */
[----:B------:R-:W2:Y:S04]  /*b3d0*/  LDL.LU R13, [R1+0xa60] ;  /* 0x000a6000010d7983 */ /* 0x000ea80000300800 */
[----:B------:R1:W-:Y:S01]  /*b3e0*/  STL.64 [R1+0xa40], R10 ;  /* 0x000a400a01007387 */ /* 0x0003e20000100a00 */
[----:B------:R-:W-:Y:S02]  /*b3f0*/  IMAD.MOV.U32 R17, RZ, RZ, R25 ;  /* 0x000000ffff117224 */ /* 0x000fe400078e0019 */
[----:B-1----:R-:W-:Y:S02]  /*b400*/  IMAD.MOV.U32 R10, RZ, RZ, R14 ;  /* 0x000000ffff0a7224 */ /* 0x002fe400078e000e */
[----:B------:R-:W2:Y:S01]  /*b410*/  LDL.LU R14, [R1+0xa5c] ;  /* 0x000a5c00010e7983 */ /* 0x000ea20000300800 */
[----:B------:R-:W-:-:S03]  /*b420*/  IMAD.MOV.U32 R11, RZ, RZ, R15 ;  /* 0x000000ffff0b7224 */ /* 0x000fc600078e000f */
[----:B------:R-:W2:Y:S04]  /*b430*/  LDL.LU R15, [R1+0xa58] ;  /* 0x000a5800010f7983 */ /* 0x000ea80000300800 */
[----:B------:R-:W-:Y:S04]  /*b440*/  STL.64 [R1+0xa38], R26 ;  /* 0x000a381a01007387 */ /* 0x000fe80000100a00 */
[----:B------:R1:W-:Y:S04]  /*b450*/  STL [R1+0xa30], R24 ;  /* 0x000a301801007387 */ /* 0x0003e80000100800 */
[----:B-1----:R-:W3:Y:S04]  /*b460*/  LDL.LU R24, [R1+0x110] ;  /* 0x0001100001187983 */ /* 0x002ee80000300800 */
[----:B------:R-:W3:Y:S04]  /*b470*/  LDL.LU R25, [R1+0x114] ;  /* 0x0001140001197983 */ /* 0x000ee80000300800 */
[----:B------:R-:W4:Y:S04]  /*b480*/  LDL.LU R26, [R1+0x118] ;  /* 0x00011800011a7983 */ /* 0x000f280000300800 */
[----:B------:R-:W4:Y:S04]  /*b490*/  LDL.LU R27, [R1+0x11c] ;  /* 0x00011c00011b7983 */ /* 0x000f280000300800 */
[----:B----4-:R-:W-:Y:S04]  /*b4a0*/  STL.64 [R1+0xa50], R26 ;  /* 0x000a501a01007387 */ /* 0x010fe80000100a00 */
[----:B---3--:R1:W-:Y:S04]  /*b4b0*/  STL.64 [R1+0xa48], R24 ;  /* 0x000a481801007387 */ /* 0x0083e80000100a00 */
[----:B-1----:R-:W2:Y:S04]  /*b4c0*/  LDL.LU R24, [R1+0x100] ;  /* 0x0001000001187983 */ /* 0x002ea80000300800 */
[----:B------:R-:W2:Y:S04]  /*b4d0*/  LDL.LU R25, [R1+0x104] ;  /* 0x0001040001197983 */ /* 0x000ea80000300800 */
[----:B------:R-:W2:Y:S04]  /*b4e0*/  LDL.LU R26, [R1+0x108] ;  /* 0x00010800011a7983 */ /* 0x000ea80000300800 */
[----:B------:R-:W2:Y:S04]  /*b4f0*/  LDL.LU R27, [R1+0x10c] ;  /* 0x00010c00011b7983 */ /* 0x000ea80000300800 */
[----:B------:R1:W-:Y:S04]  /*b500*/  STL.64 [R1+0xa10], R16 ;  /* 0x000a101001007387 */ /* 0x0003e80000100a00 */
[----:B-1----:R-:W3:Y:S04]  /*b510*/  LDL.LU R16, [R1+0xe0] ;  /* 0x0000e00001107983 */ /* 0x002ee80000300800 */
[----:B------:R-:W3:Y:S04]  /*b520*/  LDL.LU R17, [R1+0xe4] ;  /* 0x0000e40001117983 */ /* 0x000ee80000300800 */
[----:B------:R-:W4:Y:S04]  /*b530*/  LDL.LU R18, [R1+0xe8] ;  /* 0x0000e80001127983 */ /* 0x000f280000300800 */
[----:B------:R-:W4:Y:S04]  /*b540*/  LDL.LU R19, [R1+0xec] ;  /* 0x0000ec0001137983 */ /* 0x000f280000300800 */
[----:B----4-:R-:W-:Y:S04]  /*b550*/  STL.64 [R1+0xa28], R18 ;  /* 0x000a281201007387 */ /* 0x010fe80000100a00 */
[----:B---3--:R1:W-:Y:S04]  /*b560*/  STL.64 [R1+0xa20], R16 ;  /* 0x000a201001007387 */ /* 0x0083e80000100a00 */
[----:B-1----:R-:W3:Y:S04]  /*b570*/  LDL.LU R16, [R1+0x120] ;  /* 0x0001200001107983 */ /* 0x002ee80000300800 */
[----:B------:R-:W3:Y:S04]  /*b580*/  LDL.LU R17, [R1+0x124] ;  /* 0x0001240001117983 */ /* 0x000ee80000300800 */
[----:B------:R-:W3:Y:S04]  /*b590*/  LDL.LU R18, [R1+0x128] ;  /* 0x0001280001127983 */ /* 0x000ee80000300800 */
[----:B------:R-:W3:Y:S04]  /*b5a0*/  LDL.LU R19, [R1+0x12c] ;  /* 0x00012c0001137983 */ /* 0x000ee80000300800 */
[----:B------:R-:W4:Y:S01]  /*b5b0*/  LDL.64 R20, [R1+0x20] ;  /* 0x0000200001147983 */ /* 0x000f220000100a00 */
[----:B--2---:R-:W-:Y:S03]  /*b5c0*/  HMMA.16816.F32.BF16 R8, R12, R10, R24 ;  /* 0x0000000a0c08723c */ /* 0x004fe60000041818 */
[----:B----4-:R1:W-:Y:S04]  /*b5d0*/  STL.64 [R1+0x9f8], R20 ;  /* 0x0009f81401007387 */ /* 0x0103e80000100a00 */
[----:B-1----:R-:W2:Y:S04]  /*b5e0*/  LDL.LU R20, [R1+0xd0] ;  /* 0x0000d00001147983 */ /* 0x002ea80000300800 */
[----:B------:R-:W2:Y:S04]  /*b5f0*/  LDL.LU R21, [R1+0xd4] ;  /* 0x0000d40001157983 */ /* 0x000ea80000300800 */
[----:B------:R-:W2:Y:S04]  /*b600*/  LDL.LU R22, [R1+0xd8] ;  /* 0x0000d80001167983 */ /* 0x000ea80000300800 */
[----:B------:R-:W2:Y:S04]  /*b610*/  LDL.LU R23, [R1+0xdc] ;  /* 0x0000dc0001177983 */ /* 0x000ea80000300800 */
[----:B------:R-:W-:Y:S04]  /*b620*/  STL [R1+0x9dc], R0 ;  /* 0x0009dc0001007387 */ /* 0x000fe80000100800 */
[----:B------:R-:W-:Y:S04]  /*b630*/  STL [R1+0x9d8], R2 ;  /* 0x0009d80201007387 */ /* 0x000fe80000100800 */
[----:B0-----:R-:W-:Y:S04]  /*b640*/  STL [R1+0x8fc], R6 ;  /* 0x0008fc0601007387 */ /* 0x001fe80000100800 */
[----:B------:R-:W-:Y:S04]  /*b650*/  STL [R1+0x8f8], R7 ;  /* 0x0008f80701007387 */ /* 0x000fe80000100800 */
[----:B------:R-:W4:Y:S04]  /*b660*/  LDL.LU.64 R26, [R1+0xa50] ;  /* 0x000a5000011a7983 */ /* 0x000f280000300a00 */
[----:B------:R-:W4:Y:S04]  /*b670*/  LDL.LU.64 R24, [R1+0xa48] ;  /* 0x000a480001187983 */ /* 0x000f280000300a00 */
[----:B------:R-:W-:Y:S04]  /*b680*/  STL.64 [R1+0x150], R8 ;  /* 0x0001500801007387 */ /* 0x000fe80000100a00 */
[----:B------:R-:W-:Y:S04]  /*b690*/  STL.64 [R1+0x158], R10 ;  /* 0x0001580a01007387 */ /* 0x000fe80000100a00 */
[----:B------:R-:W0:Y:S04]  /*b6a0*/  LDSM.16.MT88.4 R8, [R29+0x8100] ;  /* 0x008100001d08783b */ /* 0x000e280000004200 */
[----:B0-----:R-:W-:Y:S04]  /*b6b0*/  STL.64 [R1+0x10], R8 ;  /* 0x0000100801007387 */ /* 0x001fe80000100a00 */
[----:B------:R-:W-:Y:S04]  /*b6c0*/  STL.64 [R1+0x18], R10 ;  /* 0x0000180a01007387 */ /* 0x000fe80000100a00 */
[----:B------:R-:W0:Y:S02]  /*b6d0*/  LDSM.16.MT88.4 R8, [R29+0x8200] ;  /* 0x008200001d08783b */ /* 0x000e240000004200 */
[----:B0-----:R-:W-:-:S02]  /*b6e0*/  IMAD.MOV.U32 R0, RZ, RZ, R10 ;  /* 0x000000ffff007224 */ /* 0x001fc400078e000a */
[----:B------:R4:W-:Y:S01]  /*b6f0*/  STL.64 [R1], R8 ;  /* 0x0000000801007387 */ /* 0x0009e20000100a00 */
[----:B------:R-:W-:-:S03]  /*b700*/  IMAD.MOV.U32 R2, RZ, RZ, R11 ;  /* 0x000000ffff027224 */ /* 0x000fc600078e000b */
[----:B------:R-:W4:Y:S04]  /*b710*/  LDL.LU.64 R10, [R1+0xa40] ;  /* 0x000a4000010a7983 */ /* 0x000f280000300a00 */
[----:B------:R-:W-:Y:S04]  /*b720*/  STL [R1+0x9e4], R2 ;  /* 0x0009e40201007387 */ /* 0x000fe80000100800 */
[----:B------:R-:W-:Y:S01]  /*b730*/  STL [R1+0x9e0], R0 ;  /* 0x0009e00001007387 */ /* 0x000fe20000100800 */
[----:B----4-:R-:W-:Y:S03]  /*b740*/  HMMA.16816.F32.BF16 R8, R12, R10, R24 ;  /* 0x0000000a0c08723c */ /* 0x010fe60000041818 */
[----:B------:R-:W3:Y:S04]  /*b750*/  LDL.LU.64 R26, [R1+0xa38] ;  /* 0x000a3800011a7983 */ /* 0x000ee80000300a00 */
[----:B------:R-:W4:Y:S11]  /*b760*/  LDL.LU R24, [R1+0xa30] ;  /* 0x000a300001187983 */ /* 0x000f360000300800 */
[----:B------:R-:W-:Y:S05]  /*b770*/  @!UPT UIADD3 URZ, URZ, URZ, URZ ;  /* 0x0000003f3f3ff290 */ /* 0x000fea000fffe03f */
[----:B------:R-:W-:Y:S04]  /*b780*/  STL.64 [R1+0x140], R8 ;  /* 0x0001400801007387 */ /* 0x000fe80000100a00 */
[----:B------:R-:W-:Y:S04]  /*b790*/  STL.64 [R1+0x148], R10 ;  /* 0x0001480a01007387 */ /* 0x000fe80000100a00 */
[----:B------:R-:W0:Y:S04]  /*b7a0*/  LDSM.16.MT88.4 R8, [R29+0x8300] ;  /* 0x008300001d08783b */ /* 0x000e280000004200 */
[----:B0-----:R4:W-:Y:S04]  /*b7b0*/  STL [R1+0x94c], R8 ;  /* 0x00094c0801007387 */ /* 0x0019e80000100800 */
[----:B------:R-:W-:Y:S04]  /*b7c0*/  STL [R1+0x948], R9 ;  /* 0x0009480901007387 */ /* 0x000fe80000100800 */
[----:B------:R-:W-:Y:S04]  /*b7d0*/  STL [R1+0x944], R10 ;  /* 0x0009440a01007387 */ /* 0x000fe80000100800 */
[----:B------:R-:W-:Y:S01]  /*b7e0*/  STL [R1+0x940], R11 ;  /* 0x0009400b01007387 */ /* 0x000fe20000100800 */
[----:B----4-:R-:W-:-:S02]  /*b7f0*/  IMAD.MOV.U32 R8, RZ, RZ, R24 ;  /* 0x000000ffff087224 */ /* 0x010fc400078e0018 */
[C---:B---3--:R-:W-:Y:S01]  /*b800*/  HMMA.16816.F32.BF16 R24, R12.reuse, R26, R16 ;  /* 0x0000001a0c18723c */ /* 0x048fe20000041810 */
[----:B------:R-:W3:Y:S04]  /*b810*/  LDL.LU.64 R18, [R1+0xa28] ;  /* 0x000a280001127983 */ /* 0x000ee80000300a00 */
[----:B------:R-:W3:Y:S11]  /*b820*/  LDL.LU.64 R16, [R1+0xa20] ;  /* 0x000a200001107983 */ /* 0x000ef60000300a00 */
[----:B------:R-:W-:Y:S07]  /*b830*/  @!UPT UIADD3 URZ, URZ, URZ, URZ ;  /* 0x0000003f3f3ff290 */ /* 0x000fee000fffe03f */
[----:B------:R-:W-:Y:S04]  /*b840*/  STL.64 [R1+0x130], R24 ;  /* 0x0001301801007387 */ /* 0x000fe80000100a00 */
[----:B------:R0:W-:Y:S04]  /*b850*/  STL.64 [R1+0x138], R26 ;  /* 0x0001381a01007387 */ /* 0x0001e80000100a00 */
[----:B0-----:R-:W3:Y:S01]  /*b860*/  LDL.LU.64 R26, [R1+0xa18] ;  /* 0x000a1800011a7983 */ /* 0x001ee20000300a00 */
[----:B------:R-:W-:Y:S01]  /*b870*/  IMAD.MOV.U32 R9, RZ, RZ, R3 ;  /* 0x000000ffff097224 */ /* 0x000fe200078e0003 */
[----:B---3--:R-:W-:Y:S02]  /*b880*/  HMMA.16816.F32.BF16 R12, R12, R26, R16 ;  /* 0x0000001a0c0c723c */ /* 0x008fe40000041810 */
[----:B------:R-:W2:Y:S04]  /*b890*/  LDL.LU.64 R16, [R1+0xa10] ;  /* 0x000a100001107983 */ /* 0x000ea80000300a00 */
[----:B------:R-:W2:Y:S04]  /*b8a0*/  LDL.LU.64 R26, [R1+0xa08] ;  /* 0x000a0800011a7983 */ /* 0x000ea80000300a00 */
[----:B------:R-:W2:Y:S11]  /*b8b0*/  LDL.LU.64 R24, [R1+0xa00] ;  /* 0x000a000001187983 */ /* 0x000eb60000300a00 */
[----:B------:R-:W-:Y:S02]  /*b8c0*/  @!UPT UIADD3 URZ, URZ, URZ, URZ ;  /* 0x0000003f3f3ff290 */ /* 0x000fe4000fffe03f */
[----:B------:R0:W-:Y:S01]  /*b8d0*/  STL.64 [R1+0xf0], R12 ;  /* 0x0000f00c01007387 */ /* 0x0001e20000100a00 */
[----:B------:R-:W-:Y:S02]  /*b8e0*/  IMAD.MOV.U32 R28, RZ, RZ, R14 ;  /* 0x000000ffff1c7224 */ /* 0x000fe400078e000e */
[----:B------:R-:W-:Y:S01]  /*b8f0*/  IMAD.MOV.U32 R3, RZ, RZ, R15 ;  /* 0x000000ffff037224 */ /* 0x000fe200078e000f */
[----:B0-----:R-:W3:Y:S04]  /*b900*/  LDL.LU R12, [R1+0xc0] ;  /* 0x0000c000010c7983 */ /* 0x001ee80000300800 */
[----:B------:R-:W3:Y:S04]  /*b910*/  LDL.LU R13, [R1+0xc4] ;  /* 0x0000c400010d7983 */ /* 0x000ee80000300800 */
[----:B------:R-:W3:Y:S04]  /*b920*/  LDL.LU R14, [R1+0xc8] ;  /* 0x0000c800010e7983 */ /* 0x000ee80000300800 */
[----:B------:R-:W3:Y:S01]  /*b930*/  LDL.LU R15, [R1+0xcc] ;  /* 0x0000cc00010f7983 */ /* 0x000ee20000300800 */
[C---:B--2---:R-:W-:Y:S03]  /*b940*/  HMMA.16816.F32.BF16 R16, R24.reuse, R16, R20 ;  /* 0x000000101810723c */ /* 0x044fe60000041814 */
[----:B------:R-:W2:Y:S11]  /*b950*/  LDL.LU.64 R20, [R1+0x9f8] ;  /* 0x0009f80001147983 */ /* 0x000eb60000300a00 */
[----:B------:R-:W-:Y:S09]  /*b960*/  @!UPT UIADD3 URZ, URZ, URZ, URZ ;  /* 0x0000003f3f3ff290 */ /* 0x000ff2000fffe03f */
[----:B------:R-:W-:Y:S04]  /*b970*/  STL.64 [R1+0x120], R16 ;  /* 0x0001201001007387 */ /* 0x000fe80000100a00 */
[----:B------:R0:W-:Y:S01]  /*b980*/  STL.64 [R1+0x128], R18 ;  /* 0x0001281201007387 */ /* 0x0001e20000100a00 */
[----:B---3--:R-:W-:Y:S03]  /*b990*/  HMMA.16816.F32.BF16 R8, R24, R8, R12 ;  /* 0x000000081808723c */ /* 0x008fe6000004180c */
[----:B0-----:R-:W3:Y:S04]  /*b9a0*/  LDL.LU.64 R18, [R1+0x9f0] ;  /* 0x0009f00001127983 */ /* 0x001ee80000300a00 */
[----:B------:R-:W0:Y:S04]  /*b9b0*/  LDSM.16.MT88.4 R12, [R29+0xc000] ;  /* 0x00c000001d0c783b */ /* 0x000e280000004200 */
[----:B------:R-:W3:Y:S04]  /*b9c0*/  LDL.LU.64 R16, [R1+0x9e8] ;  /* 0x0009e80001107983 */ /* 0x000ee80000300a00 */
[----:B0-----:R-:W-:Y:S08]  /*b9d0*/  STL.64 [R1+0x908], R14 ;  /* 0x0009080e01007387 */ /* 0x001ff00000100a00 */
[----:B------:R-:W-:Y:S04]  /*b9e0*/  STL.64 [R1+0x110], R8 ;  /* 0x0001100801007387 */ /* 0x000fe80000100a00 */
[----:B------:R-:W-:Y:S04]  /*b9f0*/  STL.64 [R1+0x118], R10 ;  /* 0x0001180a01007387 */ /* 0x000fe80000100a00 */
[----:B------:R0:W-:Y:S04]  /*ba00*/  STL.64 [R1+0x900], R12 ;  /* 0x0009000c01007387 */ /* 0x0001e80000100a00 */
[----:B0-----:R-:W4:Y:S04]  /*ba10*/  LDL.LU R12, [R1+0x180] ;  /* 0x00018000010c7983 */ /* 0x001f280000300800 */
[----:B------:R-:W4:Y:S04]  /*ba20*/  LDL.LU R13, [R1+0x184] ;  /* 0x00018400010d7983 */ /* 0x000f280000300800 */
[----:B------:R-:W4:Y:S04]  /*ba30*/  LDL.LU R14, [R1+0x188] ;  /* 0x00018800010e7983 */ /* 0x000f280000300800 */
[----:B------:R-:W4:Y:S01]  /*ba40*/  LDL.LU R15, [R1+0x18c] ;  /* 0x00018c00010f7983 */ /* 0x000f220000300800 */
[----:B--2---:R-:W-:-:S02]  /*ba50*/  IMAD.MOV.U32 R2, RZ, RZ, R20 ;  /* 0x000000ffff027224 */ /* 0x004fc400078e0014 */
[----:B------:R-:W-:Y:S01]  /*ba60*/  IMAD.MOV.U32 R0, RZ, RZ, R21 ;  /* 0x000000ffff007224 */ /* 0x000fe200078e0015 */
[C---:B---3--:R-:W-:Y:S01]  /*ba70*/  HMMA.16816.F32.BF16 R16, R24.reuse, R20, R16 ;  /* 0x000000141810723c */ /* 0x048fe20000041810 */
[----:B------:R-:W-:Y:S11]  /*ba80*/  LDSM.16.MT88.4 R20, [R29+0xc200] ;  /* 0x00c200001d14783b */ /* 0x000ff60000004200 */
[----:B------:R-:W-:Y:S11]  /*ba90*/  @!UPT UIADD3 URZ, URZ, URZ, URZ ;  /* 0x0000003f3f3ff290 */ /* 0x000ff6000fffe03f */
[----:B------:R-:W-:Y:S01]  /*baa0*/  @!UPT UIADD3 URZ, URZ, URZ, URZ ;  /* 0x0000003f3f3ff290 */ /* 0x000fe2000fffe03f */
[----:B------:R-:W-:Y:S02]  /*bab0*/  IMAD.MOV.U32 R8, RZ, RZ, R16 ;  /* 0x000000ffff087224 */ /* 0x000fe400078e0010 */
[----:B------:R-:W-:Y:S02]  /*bac0*/  IMAD.MOV.U32 R9, RZ, RZ, R17 ;  /* 0x000000ffff097224 */ /* 0x000fe400078e0011 */
[----:B------:R-:W-:Y:S02]  /*bad0*/  IMAD.MOV.U32 R10, RZ, RZ, R18 ;  /* 0x000000ffff0a7224 */ /* 0x000fe400078e0012 */
[----:B------:R-:W-:Y:S02]  /*bae0*/  IMAD.MOV.U32 R11, RZ, RZ, R19 ;  /* 0x000000ffff0b7224 */ /* 0x000fe400078e0013 */
[----:B------:R-:W0:Y:S04]  /*baf0*/  LDSM.16.MT88.4 R16, [R29+0xc100] ;  /* 0x00c100001d10783b */ /* 0x000e280000004200 */
[----:B------:R-:W-:Y:S04]  /*bb00*/  STL.64 [R1+0x958], R10 ;  /* 0x0009580a01007387 */ /* 0x000fe80000100a00 */
[----:B------:R-:W-:Y:S01]  /*bb10*/  STL.64 [R1+0x950], R8 ;  /* 0x0009500801007387 */ /* 0x000fe20000100a00 */
[----:B----4-:R-:W-:Y:S03]  /*bb20*/  HMMA.16816.F32.BF16 R12, R24, R4, R12 ;  /* 0x00000004180c723c */ /* 0x010fe6000004180c */
[----:B0-----:R-:W-:Y:S04]  /*bb30*/  STL [R1+0x8ac], R16 ;  /* 0x0008ac1001007387 */ /* 0x001fe80000100800 */
[----:B------:R-:W-:Y:S04]  /*bb40*/  STL [R1+0x8a8], R17 ;  /* 0x0008a81101007387 */ /* 0x000fe80000100800 */
[----:B------:R-:W-:Y:S04]  /*bb50*/  STL [R1+0x8a4], R18 ;  /* 0x0008a41201007387 */ /* 0x000fe80000100800 */
[----:B------:R-:W-:Y:S04]  /*bb60*/  STL [R1+0x8a0], R19 ;  /* 0x0008a01301007387 */ /* 0x000fe80000100800 */
[----:B------:R-:W-:Y:S04]  /*bb70*/  STL [R1+0x88c], R20 ;  /* 0x00088c1401007387 */ /* 0x000fe80000100800 */
[----:B------:R0:W-:Y:S01]  /*bb80*/  STL [R1+0x888], R21 ;  /* 0x0008881501007387 */ /* 0x0001e20000100800 */
[----:B------:R-:W-:-:S03]  /*bb90*/  IMAD.MOV.U32 R6, RZ, RZ, R14 ;  /* 0x000000ffff067224 */ /* 0x000fc600078e000e */
[----:B------:R-:W-:Y:S01]  /*bba0*/  STL [R1+0x884], R22 ;  /* 0x0008841601007387 */ /* 0x000fe20000100800 */
[----:B------:R-:W-:-:S03]  /*bbb0*/  IMAD.MOV.U32 R7, RZ, RZ, R15 ;  /* 0x000000ffff077224 */ /* 0x000fc600078e000f */
[----:B------:R-:W-:Y:S04]  /*bbc0*/  STL [R1+0x880], R23 ;  /* 0x0008801701007387 */ /* 0x000fe80000100800 */
[----:B0-----:R-:W2:Y:S04]  /*bbd0*/  LDL.LU.64 R20, [R1+0x40] ;  /* 0x0000400001147983 */ /* 0x001ea80000300a00 */
[----:B------:R0:W-:Y:S04]  /*bbe0*/  STL.64 [R1+0xe0], R12 ;  /* 0x0000e00c01007387 */ /* 0x0001e80000100a00 */
[----:B------:R-:W-:Y:S04]  /*bbf0*/  STL.64 [R1+0x9a8], R6 ;  /* 0x0009a80601007387 */ /* 0x000fe80000100a00 */
[----:B------:R-:W-:Y:S04]  /*bc00*/  STL.64 [R1+0x9a0], R4 ;  /* 0x0009a00401007387 */ /* 0x000fe80000100a00 */
[----:B0-----:R-:W3:Y:S04]  /*bc10*/  LDL.LU R12, [R1+0x80] ;  /* 0x00008000010c7983 */ /* 0x001ee80000300800 */
[----:B------:R-:W3:Y:S04]  /*bc20*/  LDL.LU R13, [R1+0x84] ;  /* 0x00008400010d7983 */ /* 0x000ee80000300800 */
[----:B------:R-:W4:Y:S04]  /*bc30*/  LDL.LU R14, [R1+0x88] ;  /* 0x00008800010e7983 */ /* 0x000f280000300800 */
[----:B------:R-:W4:Y:S04]  /*bc40*/  LDL.LU R15, [R1+0x8c] ;  /* 0x00008c00010f7983 */ /* 0x000f280000300800 */
[----:B------:R-:W0:Y:S04]  /*bc50*/  LDSM.16.MT88.4 R24, [R29+0xc300] ;  /* 0x00c300001d18783b */ /* 0x000e280000004200 */
[----:B----4-:R-:W-:Y:S04]  /*bc60*/  STL.64 [R1+0x978], R14 ;  /* 0x0009780e01007387 */ /* 0x010fe80000100a00 */
[----:B---3--:R1:W-:Y:S04]  /*bc70*/  STL.64 [R1+0x970], R12 ;  /* 0x0009700c01007387 */ /* 0x0083e80000100a00 */
[----:B-1----:R-:W3:Y:S04]  /*bc80*/  LDL.LU R12, [R1+0x90] ;  /* 0x00009000010c7983 */ /* 0x002ee80000300800 */
[----:B------:R-:W3:Y:S04]  /*bc90*/  LDL.LU R13, [R1+0x94] ;  /* 0x00009400010d7983 */ /* 0x000ee80000300800 */
[----:B------:R-:W4:Y:S04]  /*bca0*/  LDL.LU R14, [R1+0x98] ;  /* 0x00009800010e7983 */ /* 0x000f280000300800 */
[----:B------:R-:W4:Y:S01]  /*bcb0*/  LDL.LU R15, [R1+0x9c] ;  /* 0x00009c00010f7983 */ /* 0x000f220000300800 */
[----:B------:R-:W-:-:S02]  /*bcc0*/  IMAD.MOV.U32 R4, RZ, RZ, R2 ;  /* 0x000000ffff047224 */ /* 0x000fc400078e0002 */
[----:B------:R-:W-:Y:S01]  /*bcd0*/  IMAD.MOV.U32 R5, RZ, RZ, R0 ;  /* 0x000000ffff057224 */ /* 0x000fe200078e0000 */
[----:B----4-:R-:W-:Y:S04]  /*bce0*/  STL.64 [R1+0x988], R14 ;  /* 0x0009880e01007387 */ /* 0x010fe80000100a00 */
[----:B---3--:R1:W-:Y:S04]  /*bcf0*/  STL.64 [R1+0x980], R12 ;  /* 0x0009800c01007387 */ /* 0x0083e80000100a00 */
[----:B-1----:R-:W2:Y:S04]  /*bd00*/  LDL.LU R12, [R1+0x10] ;  /* 0x00001000010c7983 */ /* 0x002ea80000300800 */
[----:B------:R-:W2:Y:S04]  /*bd10*/  LDL.LU R13, [R1+0x14] ;  /* 0x00001400010d7983 */ /* 0x000ea80000300800 */
[----:B------:R-:W2:Y:S04]  /*bd20*/  LDL.LU R14, [R1+0x18] ;  /* 0x00001800010e7983 */ /* 0x000ea80000300800 */
[----:B------:R-:W2:Y:S04]  /*bd30*/  LDL.LU R15, [R1+0x1c] ;  /* 0x00001c00010f7983 */ /* 0x000ea80000300800 */
[----:B------:R-:W3:Y:S04]  /*bd40*/  LDL.LU R2, [R1+0x9e4] ;  /* 0x0009e40001027983 */ /* 0x000ee80000300800 */
[----:B------:R-:W4:Y:S04]  /*bd50*/  LDL.LU R0, [R1+0x9e0] ;  /* 0x0009e00001007983 */ /* 0x000f280000300800 */
[----:B------:R-:W2:Y:S04]  /*bd60*/  LDL.LU R16, [R1+0x1b0] ;  /* 0x0001b00001107983 */ /* 0x000ea80000300800 */
[----:B------:R-:W2:Y:S04]  /*bd70*/  LDL.LU R17, [R1+0x1b4] ;  /* 0x0001b40001117983 */ /* 0x000ea80000300800 */
[----:B------:R-:W2:Y:S04]  /*bd80*/  LDL.LU R18, [R1+0x1b8] ;  /* 0x0001b80001127983 */ /* 0x000ea80000300800 */
[----:B------:R-:W2:Y:S04]  /*bd90*/  LDL.LU R19, [R1+0x1bc] ;  /* 0x0001bc0001137983 */ /* 0x000ea80000300800 */
[----:B------:R1:W-:Y:S04]  /*bda0*/  STL.64 [R1+0x9c0], R4 ;  /* 0x0009c00401007387 */ /* 0x0003e80000100a00 */
[----:B------:R-:W2:Y:S04]  /*bdb0*/  LDL.LU R8, [R1+0x170] ;  /* 0x0001700001087983 */ /* 0x000ea80000300800 */
[----:B------:R-:W2:Y:S04]  /*bdc0*/  LDL.LU R9, [R1+0x174] ;  /* 0x0001740001097983 */ /* 0x000ea80000300800 */
[----:B------:R-:W2:Y:S04]  /*bdd0*/  LDL.LU R10, [R1+0x178] ;  /* 0x00017800010a7983 */ /* 0x000ea80000300800 */
[----:B------:R-:W2:Y:S04]  /*bde0*/  LDL.LU R11, [R1+0x17c] ;  /* 0x00017c00010b7983 */ /* 0x000ea80000300800 */
[----:B-1----:R-:W2:Y:S04]  /*bdf0*/  LDL.LU R4, [R1+0x1a0] ;  /* 0x0001a00001047983 */ /* 0x002ea80000300800 */
[----:B------:R-:W2:Y:S04]  /*be00*/  LDL.LU R5, [R1+0x1a4] ;  /* 0x0001a40001057983 */ /* 0x000ea80000300800 */
[----:B------:R-:W2:Y:S04]  /*be10*/  LDL.LU R6, [R1+0x1a8] ;  /* 0x0001a80001067983 */ /* 0x000ea80000300800 */
[----:B------:R-:W2:Y:S04]  /*be20*/  LDL.LU R7, [R1+0x1ac] ;  /* 0x0001ac0001077983 */ /* 0x000ea80000300800 */
[----:B--2---:R-:W-:Y:S04]  /*be30*/  STL.64 [R1+0x9d0], R6 ;  /* 0x0009d00601007387 */ /* 0x004fe80000100a00 */
[----:B------:R-:W-:Y:S04]  /*be40*/  STL.64 [R1+0x9c8], R4 ;  /* 0x0009c80401007387 */ /* 0x000fe80000100a00 */
[----:B------:R-:W-:Y:S04]  /*be50*/  STL.64 [R1+0x968], R10 ;  /* 0x0009680a01007387 */ /* 0x000fe80000100a00 */
[----:B------:R1:W-:Y:S04]  /*be60*/  STL.64 [R1+0x960], R8 ;  /* 0x0009600801007387 */ /* 0x0003e80000100a00 */
[----:B-1----:R-:W2:Y:S04]  /*be70*/  LDL.LU.64 R8, [R1+0x30] ;  /* 0x0000300001087983 */ /* 0x002ea80000300a00 */
[----:B0-----:R-:W-:Y:S04]  /*be80*/  STL.64 [R1+0x838], R26 ;  /* 0x0008381a01007387 */ /* 0x001fe80000100a00 */
[----:B------:R0:W-:Y:S04]  /*be90*/  STL.64 [R1+0x830], R24 ;  /* 0x0008301801007387 */ /* 0x0001e80000100a00 */
[----:B0-----:R-:W2:Y:S04]  /*bea0*/  LDL.LU R24, [R1] ;  /* 0x0000000001187983 */ /* 0x001ea80000300800 */
[----:B------:R-:W2:Y:S01]  /*beb0*/  LDL.LU R25, [R1+0x4] ;  /* 0x0000040001197983 */ /* 0x000ea20000300800 */
[----:B----4-:R-:W-:-:S02]  /*bec0*/  IMAD.MOV.U32 R26, RZ, RZ, R0 ;  /* 0x000000ffff1a7224 */ /* 0x010fc400078e0000 */
[----:B---3--:R-:W-:Y:S01]  /*bed0*/  IMAD.MOV.U32 R27, RZ, RZ, R2 ;  /* 0x000000ffff1b7224 */ /* 0x008fe200078e0002 */
[----:B------:R-:W3:Y:S04]  /*bee0*/  LDL.LU R0, [R1+0x9dc] ;  /* 0x0009dc0001007983 */ /* 0x000ee80000300800 */
[----:B------:R-:W4:Y:S04]  /*bef0*/  LDL.LU R2, [R1+0x9d8] ;  /* 0x0009d80001027983 */ /* 0x000f280000300800 */
[----:B------:R-:W-:Y:S01]  /*bf00*/  STL.64 [R1+0x998], R26 ;  /* 0x0009981a01007387 */ /* 0x000fe20000100a00 */
[----:B------:R-:W-:Y:S03]  /*bf10*/  HMMA.16816.F32.BF16 R4, R12, R20, R16 ;  /* 0x000000140c04723c */ /* 0x000fe60000041810 */
[----:B--2---:R0:W-:Y:S04]  /*bf20*/  STL.64 [R1+0x990], R24 ;  /* 0x0009901801007387 */ /* 0x0041e80000100a00 */
[----:B0-----:R-:W2:Y:S04]  /*bf30*/  LDL.LU R24, [R1+0xa0] ;  /* 0x0000a00001187983 */ /* 0x001ea80000300800 */
[----:B------:R-:W2:Y:S04]  /*bf40*/  LDL.LU R25, [R1+0xa4] ;  /* 0x0000a40001197983 */ /* 0x000ea80000300800 */
[----:B------:R-:W2:Y:S04]  /*bf50*/  LDL.LU R26, [R1+0xa8] ;  /* 0x0000a800011a7983 */ /* 0x000ea80000300800 */
[----:B------:R-:W2:Y:S05]  /*bf60*/  LDL.LU R27, [R1+0xac] ;  /* 0x0000ac00011b7983 */ /* 0x000eaa0000300800 */
[----:B------:R-:W-:-:S02]  /*bf70*/  IMAD.MOV.U32 R18, RZ, RZ, R6 ;  /* 0x000000ffff127224 */ /* 0x000fc400078e0006 */
[----:B------:R-:W-:Y:S02]  /*bf80*/  IMAD.MOV.U32 R19, RZ, RZ, R7 ;  /* 0x000000ffff137224 */ /* 0x000fe400078e0007 */
[----:B------:R-:W-:Y:S02]  /*bf90*/  IMAD.MOV.U32 R16, RZ, RZ, R4 ;  /* 0x000000ffff107224 */ /* 0x000fe400078e0004 */
[----:B------:R-:W-:Y:S01]  /*bfa0*/  IMAD.MOV.U32 R17, RZ, RZ, R5 ;  /* 0x000000ffff117224 */ /* 0x000fe200078e0005 */
[----:B--2---:R-:W-:Y:S04]  /*bfb0*/  STL.64 [R1+0x9b8], R26 ;  /* 0x0009b81a01007387 */ /* 0x004fe80000100a00 */
[----:B------:R0:W-:Y:S04]  /*bfc0*/  STL.64 [R1+0x9b0], R24 ;  /* 0x0009b01801007387 */ /* 0x0001e80000100a00 */
[----:B0-----:R-:W2:Y:S04]  /*bfd0*/  LDL.LU R24, [R1+0x190] ;  /* 0x0001900001187983 */ /* 0x001ea80000300800 */
[----:B------:R-:W2:Y:S04]  /*bfe0*/  LDL.LU R25, [R1+0x194] ;  /* 0x0001940001197983 */ /* 0x000ea80000300800 */
[----:B------:R-:W2:Y:S04]  /*bff0*/  LDL.LU R26, [R1+0x198] ;  /* 0x00019800011a7983 */ /* 0x000ea80000300800 */
[----:B------:R-:W2:Y:S04]  /*c000*/  LDL.LU R27, [R1+0x19c] ;  /* 0x00019c00011b7983 */ /* 0x000ea80000300800 */
[----:B------:R-:W-:Y:S04]  /*c010*/  STL [R1+0x748], R29 ;  /* 0x0007481d01007387 */ /* 0x000fe80000100800 */
[----:B------:R-:W2:Y:S04]  /*c020*/  LDL.LU.64 R6, [R1+0x9d0] ;  /* 0x0009d00001067983 */ /* 0x000ea80000300a00 */
[----:B------:R-:W2:Y:S04]  /*c030*/  LDL.LU.64 R4, [R1+0x9c8] ;  /* 0x0009c80001047983 */ /* 0x000ea80000300a00 */
[----:B------:R-:W-:Y:S04]  /*c040*/  STL.64 [R1+0x8b8], R18 ;  /* 0x0008b81201007387 */ /* 0x000fe80000100a00 */
[----:B------:R0:W-:Y:S04]  /*c050*/  STL.64 [R1+0x8b0], R16 ;  /* 0x0008b01001007387 */ /* 0x0001e80000100a00 */
[----:B0-----:R-:W3:Y:S04]  /*c060*/  LDL.LU R16, [R1+0x160] ;  /* 0x0001600001107983 */ /* 0x001ee80000300800 */
[----:B------:R-:W3:Y:S01]  /*c070*/  LDL.LU R17, [R1+0x164] ;  /* 0x0001640001117983 */ /* 0x000ee20000300800 */
[C---:B--2---:R-:W-:Y:S11]  /*c080*/  HMMA.16816.F32.BF16 R4, R12.reuse, R8, R4 ;  /* 0x000000080c04723c */ /* 0x044ff60000041804 */
[----:B------:R-:W-:Y:S11]  /*c090*/  @!UPT UIADD3 URZ, URZ, URZ, URZ ;  /* 0x0000003f3f3ff290 */ /* 0x000ff6000fffe03f */
[----:B------:R-:W-:Y:S01]  /*c0a0*/  @!UPT UIADD3 URZ, URZ, URZ, URZ ;  /* 0x0000003f3f3ff290 */ /* 0x000fe2000fffe03f */
[----:B------:R0:W-:Y:S04]  /*c0b0*/  STL.64 [R1+0xc0], R4 ;  /* 0x0000c00401007387 */ /* 0x0001e80000100a00 */
[----:B------:R1:W-:Y:S04]  /*c0c0*/  STL.64 [R1+0xc8], R6 ;  /* 0x0000c80601007387 */ /* 0x0003e80000100a00 */
[----:B0-----:R-:W1:Y:S02]  /*c0d0*/  LDL.LU.64 R4, [R1+0x9c0] ;  /* 0x0009c00001047983 */ /* 0x001e640000300a00 */
[C---:B-1----:R-:W-:Y:S02]  /*c0e0*/  HMMA.16816.F32.BF16 R4, R12.reuse, R4, R24 ;  /* 0x000000040c04723c */ /* 0x042fe40000041818 */
[----:B------:R-:W2:Y:S04]  /*c0f0*/  LDL.LU.64 R26, [R1+0x9b8] ;  /* 0x0009b800011a7983 */ /* 0x000ea80000300a00 */
[----:B------:R-:W2:Y:S11]  /*c100*/  LDL.LU.64 R24, [R1+0x9b0] ;  /* 0x0009b00001187983 */ /* 0x000eb60000300a00 */
[----:B------:R-:W-:Y:S06]  /*c110*/  @!UPT UIADD3 URZ, URZ, URZ, URZ ;  /* 0x0000003f3f3ff290 */ /* 0x000fec000fffe03f */
[----:B------:R-:W-:Y:S04]  /*c120*/  STL.64 [R1+0xb0], R4 ;  /* 0x0000b00401007387 */ /* 0x000fe80000100a00 */
[----:B------:R0:W-:Y:S04]  /*c130*/  STL.64 [R1+0xb8], R6 ;  /* 0x0000b80601007387 */ /* 0x0001e80000100a00 */
[----:B0-----:R-:W2:Y:S04]  /*c140*/  LDL.LU.64 R6, [R1+0x9a8] ;  /* 0x0009a80001067983 */ /* 0x001ea80000300a00 */
[----:B------:R-:W2:Y:S02]  /*c150*/  LDL.LU.64 R4, [R1+0x9a0] ;  /* 0x0009a00001047983 */ /* 0x000ea40000300a00 */
[----:B--2---:R-:W-:Y:S02]  /*c160*/  HMMA.16816.F32.BF16 R12, R12, R4, R24 ;  /* 0x000000040c0c723c */ /* 0x004fe40000041818 */
[----:B------:R-:W2:Y:S04]  /*c170*/  LDL.LU.64 R26, [R1+0x998] ;  /* 0x00099800011a7983 */ /* 0x000ea80000300a00 */
        /* <DEDUP_REMOVED lines=11> */
[----:B0-----:R-:W2:Y:S04]  /*c230*/  LDL.LU.64 R14, [R1+0x978] ;  /* 0x00097800010e7983 */ /* 0x001ea80000300a00 */
[----:B------:R-:W2:Y:S01]  /*c240*/  LDL.LU.64 R12, [R1+0x970] ;  /* 0x00097000010c7983 */ /* 0x000ea20000300a00 */
[----:B----4-:R-:W-:-:S02]  /*c250*/  IMAD.MOV.U32 R18, RZ, RZ, R2 ;  /* 0x000000ffff127224 */ /* 0x010fc400078e0002 */
[----:B---3--:R-:W-:Y:S01]  /*c260*/  IMAD.MOV.U32 R19, RZ, RZ, R0 ;  /* 0x000000ffff137224 */ /* 0x008fe200078e0000 */
[----:B------:R-:W3:Y:S01]  /*c270*/  LDL.LU.64 R10, [R1+0x968] ;  /* 0x00096800010a7983 */ /* 0x000ee20000300a00 */
[----:B------:R-:W-:Y:S02]  /*c280*/  IMAD.MOV.U32 R2, RZ, RZ, R20 ;  /* 0x000000ffff027224 */ /* 0x000fe400078e0014 */
[----:B------:R-:W-:Y:S02]  /*c290*/  IMAD.MOV.U32 R0, RZ, RZ, R21 ;  /* 0x000000ffff007224 */ /* 0x000fe400078e0015 */
[----:B--2---:R-:W-:Y:S07]  /*c2a0*/  HMMA.16816.F32.BF16 R20, R24, R8, R12 ;  /* 0x000000081814723c */ /* 0x004fee000004180c */
[----:B------:R-:W-:-:S02]  /*c2b0*/  IMAD.MOV.U32 R15, RZ, RZ, R8 ;  /* 0x000000ffff0f7224 */ /* 0x000fc400078e0008 */
[----:B------:R-:W-:Y:S02]  /*c2c0*/  IMAD.MOV.U32 R14, RZ, RZ, R9 ;  /* 0x000000ffff0e7224 */ /* 0x000fe400078e0009 */
[----:B------:R-:W3:Y:S11]  /*c2d0*/  LDL.LU.64 R8, [R1+0x960] ;  /* 0x0009600001087983 */ /* 0x000ef60000300a00 */
[----:B------:R-:W-:Y:S01]  /*c2e0*/  @!UPT UIADD3 URZ, URZ, URZ, URZ ;  /* 0x0000003f3f3ff290 */ /* 0x000fe2000fffe03f */
[----:B------:R0:W-:Y:S04]  /*c2f0*/  STL.64 [R1+0x80], R20 ;  /* 0x0000801401007387 */ /* 0x0001e80000100a00 */
[----:B------:R-:W-:Y:S01]  /*c300*/  STL [R1+0x88], R22 ;  /* 0x0000881601007387 */ /* 0x000fe20000100800 */
[----:B0-----:R-:W-:-:S05]  /*c310*/  IMAD.MOV.U32 R20, RZ, RZ, R23 ;  /* 0x000000ffff147224 */ /* 0x001fca00078e0017 */
[----:B------:R0:W-:Y:S04]  /*c320*/  STL [R1+0x920], R20 ;  /* 0x0009201401007387 */ /* 0x0001e80000100800 */
[----:B0-----:R-:W3:Y:S02]  /*c330*/  LDL.LU.64 R20, [R1+0x20] ;  /* 0x0000200001147983 */ /* 0x001ee40000300a00 */
[C---:B---3--:R-:W-:Y:S11]  /*c340*/  HMMA.16816.F32.BF16 R8, R24.reuse, R20, R8 ;  /* 0x000000141808723c */ /* 0x048ff60000041808 */
[----:B------:R-:W-:Y:S11]  /*c350*/  @!UPT UIADD3 URZ, URZ, URZ, URZ ;  /* 0x0000003f3f3ff290 */ /* 0x000ff6000fffe03f */
[----:B------:R-:W-:Y:S01]  /*c360*/  @!UPT UIADD3 URZ, URZ, URZ, URZ ;  /* 0x0000003f3f3ff290 */ /* 0x000fe2000fffe03f */
[----:B------:R-:W-:Y:S04]  /*c370*/  STL.64 [R1+0x70], R8 ;  /* 0x0000700801007387 */ /* 0x000fe80000100a00 */
[----:B------:R0:W-:Y:S04]  /*c380*/  STL.64 [R1+0x78], R10 ;  /* 0x0000780a01007387 */ /* 0x0001e80000100a00 */
[----:B0-----:R-:W2:Y:S04]  /*c390*/  LDL.LU.64 R10, [R1+0x958] ;  /* 0x00095800010a7983 */ /* 0x001ea80000300a00 */
[----:B------:R-:W3:Y:S01]  /*c3a0*/  LDL.LU.64 R8, [R1+0x950] ;  /* 0x0009500001087983 */ /* 0x000ee20000300a00 */
[----:B------:R-:W-:Y:S03]  /*c3b0*/  HMMA.16816.F32.BF16 R24, R24, R4, R16 ;  /* 0x000000041818723c */ /* 0x000fe60000041810 */
[----:B------:R-:W-:Y:S04]  /*c3c0*/  STL.64 [R1+0x918], R6 ;  /* 0x0009180601007387 */ /* 0x000fe80000100a00 */
[----:B------:R-:W-:Y:S01]  /*c3d0*/  STL.64 [R1+0x910], R4 ;  /* 0x0009100401007387 */ /* 0x000fe20000100a00 */
[----:B--2---:R-:W-:-:S02]  /*c3e0*/  IMAD.MOV.U32 R18, RZ, RZ, R10 ;  /* 0x000000ffff127224 */ /* 0x004fc400078e000a */
[----:B------:R-:W-:Y:S02]  /*c3f0*/  IMAD.MOV.U32 R19, RZ, RZ, R11 ;  /* 0x000000ffff137224 */ /* 0x000fe400078e000b */
[----:B---3--:R-:W-:Y:S02]  /*c400*/  IMAD.MOV.U32 R16, RZ, RZ, R8 ;  /* 0x000000ffff107224 */ /* 0x008fe400078e0008 */
[----:B------:R-:W2:Y:S01]  /*c410*/  LDL.LU R8, [R1+0x94c] ;  /* 0x00094c0001087983 */ /* 0x000ea20000300800 */
[----:B------:R-:W-:-:S03]  /*c420*/  IMAD.MOV.U32 R17, RZ, RZ, R9 ;  /* 0x000000ffff117224 */ /* 0x000fc600078e0009 */
[----:B------:R-:W2:Y:S04]  /*c430*/  LDL.LU R9, [R1+0x948] ;  /* 0x0009480001097983 */ /* 0x000ea80000300800 */
[----:B------:R-:W2:Y:S04]  /*c440*/  LDL.LU R10, [R1+0x944] ;  /* 0x00094400010a7983 */ /* 0x000ea80000300800 */
[----:B------:R-:W2:Y:S04]  /*c450*/  LDL.LU R11, [R1+0x940] ;  /* 0x00094000010b7983 */ /* 0x000ea80000300800 */
[----:B------:R0:W-:Y:S04]  /*c460*/  STL.64 [R1+0x8c8], R18 ;  /* 0x0008c81201007387 */ /* 0x0001e80000100a00 */
[----:B------:R1:W-:Y:S04]  /*c470*/  STL.64 [R1+0x8c0], R16 ;  /* 0x0008c01001007387 */ /* 0x0003e80000100a00 */
[----:B0-----:R-:W3:Y:S04]  /*c480*/  LDL R18, [R1+0x38] ;  /* 0x0000380001127983 */ /* 0x001ee80000100800 */
[----:B------:R-:W3:Y:S01]  /*c490*/  LDL R19, [R1+0x3c] ;  /* 0x00003c0001137983 */ /* 0x000ee20000100800 */
[----:B-1----:R-:W-:-:S02]  /*c4a0*/  IMAD.MOV.U32 R16, RZ, RZ, R15 ;  /* 0x000000ffff107224 */ /* 0x002fc400078e000f */
[----:B------:R-:W-:Y:S02]  /*c4b0*/  IMAD.MOV.U32 R17, RZ, RZ, R14 ;  /* 0x000000ffff117224 */ /* 0x000fe400078e000e */
[----:B------:R-:W-:Y:S02]  /*c4c0*/  IMAD.MOV.U32 R13, RZ, RZ, R20 ;  /* 0x000000ffff0d7224 */ /* 0x000fe400078e0014 */
[----:B------:R-:W-:Y:S02]  /*c4d0*/  IMAD.MOV.U32 R12, RZ, RZ, R21 ;  /* 0x000000ffff0c7224 */ /* 0x000fe400078e0015 */
[----:B------:R-:W-:Y:S02]  /*c4e0*/  IMAD.MOV.U32 R4, RZ, RZ, R13 ;  /* 0x000000ffff047224 */ /* 0x000fe400078e000d */
[----:B------:R-:W-:Y:S01]  /*c4f0*/  IMAD.MOV.U32 R5, RZ, RZ, R12 ;  /* 0x000000ffff057224 */ /* 0x000fe200078e000c */
[----:B---3--:R-:W-:Y:S04]  /*c500*/  STL.64 [R1+0x938], R18 ;  /* 0x0009381201007387 */ /* 0x008fe80000100a00 */
[----:B------:R0:W-:Y:S04]  /*c510*/  STL.64 [R1+0x930], R16 ;  /* 0x0009301001007387 */ /* 0x0001e80000100a00 */
[----:B0-----:R-:W2:Y:S04]  /*c520*/  LDL.LU R16, [R1+0x150] ;  /* 0x0001500001107983 */ /* 0x001ea80000300800 */
[----:B------:R-:W2:Y:S04]  /*c530*/  LDL.LU R17, [R1+0x154] ;  /* 0x0001540001117983 */ /* 0x000ea80000300800 */
[----:B------:R-:W2:Y:S04]  /*c540*/  LDL.LU R18, [R1+0x158] ;  /* 0x0001580001127983 */ /* 0x000ea80000300800 */
[----:B------:R-:W2:Y:S04]  /*c550*/  LDL.LU R19, [R1+0x15c] ;  /* 0x00015c0001137983 */ /* 0x000ea80000300800 */
[----:B------:R0:W-:Y:S04]  /*c560*/  STL.64 [R1+0x928], R4 ;  /* 0x0009280401007387 */ /* 0x0001e80000100a00 */
[----:B0-----:R-:W3:Y:S04]  /*c570*/  LDL.LU R4, [R1+0x140] ;  /* 0x0001400001047983 */ /* 0x001ee80000300800 */
[----:B------:R-:W3:Y:S04]  /*c580*/  LDL.LU R5, [R1+0x144] ;  /* 0x0001440001057983 */ /* 0x000ee80000300800 */
[----:B------:R-:W3:Y:S04]  /*c590*/  LDL.LU R6, [R1+0x148] ;  /* 0x0001480001067983 */ /* 0x000ee80000300800 */
[----:B------:R-:W3:Y:S04]  /*c5a0*/  LDL.LU R7, [R1+0x14c] ;  /* 0x00014c0001077983 */ /* 0x000ee80000300800 */
[----:B------:R-:W4:Y:S04]  /*c5b0*/  LDL.LU R20, [R1+0x130] ;  /* 0x0001300001147983 */ /* 0x000f280000300800 */
[----:B------:R-:W4:Y:S04]  /*c5c0*/  LDL.LU R21, [R1+0x134] ;  /* 0x0001340001157983 */ /* 0x000f280000300800 */
[----:B------:R-:W4:Y:S04]  /*c5d0*/  LDL.LU R22, [R1+0x138] ;  /* 0x0001380001167983 */ /* 0x000f280000300800 */
[----:B------:R-:W4:Y:S04]  /*c5e0*/  LDL.LU R23, [R1+0x13c] ;  /* 0x00013c0001177983 */ /* 0x000f280000300800 */
[----:B------:R-:W3:Y:S04]  /*c5f0*/  LDL.LU R12, [R1+0xf0] ;  /* 0x0000f000010c7983 */ /* 0x000ee80000300800 */
[----:B------:R-:W3:Y:S04]  /*c600*/  LDL.LU R13, [R1+0xf4] ;  /* 0x0000f400010d7983 */ /* 0x000ee80000300800 */
[----:B------:R-:W-:Y:S04]  /*c610*/  STL.64 [R1+0x848], R26 ;  /* 0x0008481a01007387 */ /* 0x000fe80000100a00 */
[----:B------:R0:W-:Y:S02]  /*c620*/  STL.64 [R1+0x840], R24 ;  /* 0x0008401801007387 */ /* 0x0001e40000100a00 */
[----:B0-----:R-:W-:-:S02]  /*c630*/  IMAD.MOV.U32 R24, RZ, RZ, R2 ;  /* 0x000000ffff187224 */ /* 0x001fc400078e0002 */
[----:B------:R-:W-:Y:S02]  /*c640*/  IMAD.MOV.U32 R25, RZ, RZ, R0 ;  /* 0x000000ffff197224 */ /* 0x000fe400078e0000 */
[----:B------:R-:W-:-:S05]  /*c650*/  IMAD.MOV.U32 R14, RZ, RZ, R28 ;  /* 0x000000ffff0e7224 */ /* 0x000fca00078e001c */
[C---:B--2---:R-:W-:Y:S01]  /*c660*/  HMMA.16816.F32.BF16 R24, R8.reuse, R24, R16 ;  /* 0x000000180818723c */ /* 0x044fe20000041810 */
[----:B------:R-:W2:Y:S04]  /*c670*/  LDL.LU.64 R18, [R1+0x938] ;  /* 0x0009380001127983 */ /* 0x000ea80000300a00 */
[----:B------:R-:W3:Y:S11]  /*c680*/  LDL.LU.64 R16, [R1+0x930] ;  /* 0x0009300001107983 */ /* 0x000ef60000300a00 */
[----:B------:R-:W-:Y:S07]  /*c690*/  @!UPT UIADD3 URZ, URZ, URZ, URZ ;  /* 0x0000003f3f3ff290 */ /* 0x000fee000fffe03f */
[----:B------:R0:W-:Y:S04]  /*c6a0*/  STL [R1+0x50], R24 ;  /* 0x0000501801007387 */ /* 0x0001e80000100800 */
[----:B------:R-:W2:Y:S01]  /*c6b0*/  LDL.LU.64 R28, [R1+0x1c8] ;  /* 0x0001c800011c7983 */ /* 0x000ea20000300a00 */
[----:B------:R-:W-:Y:S02]  /*c6c0*/  IMAD.MOV.U32 R15, RZ, RZ, R3 ;  /* 0x000000ffff0f7224 */ /* 0x000fe400078e0003 */
[----:B------:R-:W-:Y:S02]  /*c6d0*/  IMAD.MOV.U32 R3, RZ, RZ, R26 ;  /* 0x000000ffff037224 */ /* 0x000fe400078e001a */
[----:B------:R-:W-:Y:S02]  /*c6e0*/  IMAD.MOV.U32 R2, RZ, RZ, R27 ;  /* 0x000000ffff027224 */ /* 0x000fe400078e001b */
[----:B------:R-:W-:Y:S01]  /*c6f0*/  IMAD.MOV.U32 R0, RZ, RZ, R25 ;  /* 0x000000ffff007224 */ /* 0x000fe200078e0019 */
[C---:B---3--:R-:W-:Y:S01]  /*c700*/  HMMA.16816.F32.BF16 R4, R8.reuse, R16, R4 ;  /* 0x000000100804723c */ /* 0x048fe20000041804 */
[----:B--2---:R-:W-:Y:S11]  /*c710*/  STL [R1+0x87c], R29 ;  /* 0x00087c1d01007387 */ /* 0x004ff60000100800 */
[----:B------:R-:W-:Y:S11]  /*c720*/  @!UPT UIADD3 URZ, URZ, URZ, URZ ;  /* 0x0000003f3f3ff290 */ /* 0x000ff6000fffe03f */
[----:B------:R-:W-:Y:S01]  /*c730*/  @!UPT UIADD3 URZ, URZ, URZ, URZ ;  /* 0x0000003f3f3ff290 */ /* 0x000fe2000fffe03f */
[----:B------:R-:W-:Y:S02]  /*c740*/  IMAD.MOV.U32 R27, RZ, RZ, R4 ;  /* 0x000000ffff1b7224 */ /* 0x000fe400078e0004 */
[----:B------:R-:W-:Y:S02]  /*c750*/  IMAD.MOV.U32 R26, RZ, RZ, R5 ;  /* 0x000000ffff1a7224 */ /* 0x000fe400078e0005 */
[----:B------:R-:W4:Y:S01]  /*c760*/  LDL.LU.64 R4, [R1+0x928] ;  /* 0x0009280001047983 */ /* 0x000f220000300a00 */
[----:B------:R-:W-:Y:S02]  /*c770*/  IMAD.MOV.U32 R25, RZ, RZ, R6 ;  /* 0x000000ffff197224 */ /* 0x000fe400078e0006 */
[----:B0-----:R-:W-:Y:S01]  /*c780*/  IMAD.MOV.U32 R24, RZ, RZ, R7 ;  /* 0x000000ffff187224 */ /* 0x001fe200078e0007 */
[----:B------:R0:W-:Y:S04]  /*c790*/  STL.64 [R1+0x8e0], R18 ;  /* 0x0008e01201007387 */ /* 0x0001e80000100a00 */
[----:B0-----:R-:W2:Y:S04]  /*c7a0*/  LDL.LU.64 R18, [R1+0x48] ;  /* 0x0000480001127983 */ /* 0x001ea80000300a00 */
[----:B------:R-:W-:Y:S04]  /*c7b0*/  STL.64 [R1+0x8d8], R26 ;  /* 0x0008d81a01007387 */ /* 0x000fe80000100a00 */
[----:B------:R0:W-:Y:S04]  /*c7c0*/  STL.64 [R1+0x8d0], R24 ;  /* 0x0008d01801007387 */ /* 0x0001e80000100a00 */
[----:B0-----:R-:W3:Y:S04]  /*c7d0*/  LDL.LU R24, [R1+0x110] ;  /* 0x0001100001187983 */ /* 0x001ee80000300800 */
[----:B------:R-:W3:Y:S04]  /*c7e0*/  LDL.LU R25, [R1+0x114] ;  /* 0x0001140001197983 */ /* 0x000ee80000300800 */
[----:B------:R-:W2:Y:S04]  /*c7f0*/  LDL.LU R26, [R1+0x118] ;  /* 0x00011800011a7983 */ /* 0x000ea80000300800 */
[----:B------:R-:W2:Y:S01]  /*c800*/  LDL.LU R27, [R1+0x11c] ;  /* 0x00011c00011b7983 */ /* 0x000ea20000300800 */
[C---:B----4-:R-:W-:Y:S11]  /*c810*/  HMMA.16816.F32.BF16 R4, R8.reuse, R4, R20 ;  /* 0x000000040804723c */ /* 0x050ff60000041814 */
[----:B------:R-:W-:Y:S11]  /*c820*/  @!UPT UIADD3 URZ, URZ, URZ, URZ ;  /* 0x0000003f3f3ff290 */ /* 0x000ff6000fffe03f */
[----:B------:R-:W-:Y:S02]  /*c830*/  @!UPT UIADD3 URZ, URZ, URZ, URZ ;  /* 0x0000003f3f3ff290 */ /* 0x000fe4000fffe03f */
[----:B------:R-:W-:Y:S02]  /*c840*/  IMAD.MOV.U32 R23, RZ, RZ, R6 ;  /* 0x000000ffff177224 */ /* 0x000fe400078e0006 */
[----:B------:R-:W-:Y:S02]  /*c850*/  IMAD.MOV.U32 R29, RZ, RZ, R7 ;  /* 0x000000ffff1d7224 */ /* 0x000fe400078e0007 */
[----:B------:R-:W-:Y:S02]  /*c860*/  IMAD.MOV.U32 R21, RZ, RZ, R4 ;  /* 0x000000ffff157224 */ /* 0x000fe400078e0004 */
[----:B------:R-:W-:Y:S01]  /*c870*/  IMAD.MOV.U32 R22, RZ, RZ, R5 ;  /* 0x000000ffff167224 */ /* 0x000fe200078e0005 */
[----:B--2---:R-:W-:Y:S04]  /*c880*/  STL.64 [R1+0x8f0], R26 ;  /* 0x0008f01a01007387 */ /* 0x004fe80000100a00 */
[----:B---3--:R0:W-:Y:S04]  /*c890*/  STL.64 [R1+0x8e8], R24 ;  /* 0x0008e81801007387 */ /* 0x0081e80000100a00 */
[----:B0-----:R-:W2:Y:S04]  /*c8a0*/  LDL.LU R24, [R1+0x120] ;  /* 0x0001200001187983 */ /* 0x001ea80000300800 */
[----:B------:R-:W2:Y:S04]  /*c8b0*/  LDL.LU R25, [R1+0x124] ;  /* 0x0001240001197983 */ /* 0x000ea80000300800 */
[----:B------:R-:W2:Y:S04]  /*c8c0*/  LDL.LU R26, [R1+0x128] ;  /* 0x00012800011a7983 */ /* 0x000ea80000300800 */
[----:B------:R-:W2:Y:S04]  /*c8d0*/  LDL.LU R27, [R1+0x12c] ;  /* 0x00012c00011b7983 */ /* 0x000ea80000300800 */
[----:B------:R-:W3:Y:S04]  /*c8e0*/  LDL.LU R20, [R1+0x920] ;  /* 0x0009200001147983 */ /* 0x000ee80000300800 */
[----:B------:R-:W4:Y:S04]  /*c8f0*/  LDL.LU.64 R6, [R1+0x918] ;  /* 0x0009180001067983 */ /* 0x000f280000300a00 */
[----:B------:R-:W2:Y:S04]  /*c900*/  LDL.LU.64 R4, [R1+0x910] ;  /* 0x0009100001047983 */ /* 0x000ea80000300a00 */
[----:B------:R0:W-:Y:S04]  /*c910*/  STL.64 [R1+0x898], R22 ;  /* 0x0008981601007387 */ /* 0x0001e80000100a00 */
[----:B---3--:R-:W-:Y:S04]  /*c920*/  STL.64 [R1+0x890], R20 ;  /* 0x0008901401007387 */ /* 0x008fe80000100a00 */
[----:B0-----:R-:W3:Y:S01]  /*c930*/  LDL.LU.64 R22, [R1+0x28] ;  /* 0x0000280001167983 */ /* 0x001ee20000300a00 */
[----:B--2---:R-:W-:Y:S03]  /*c940*/  HMMA.16816.F32.BF16 R8, R8, R4, R12 ;  /* 0x000000040808723c */ /* 0x004fe6000004180c */
[----:B------:R-:W2:Y:S04]  /*c950*/  LDL.LU.64 R14, [R1+0x908] ;  /* 0x00090800010e7983 */ /* 0x000ea80000300a00 */
[----:B------:R-:W2:Y:S04]  /*c960*/  LDL.LU.64 R12, [R1+0x900] ;  /* 0x00090000010c7983 */ /* 0x000ea80000300a00 */
[----:B------:R-:W3:Y:S11]  /*c970*/  LDL.LU R5, [R1+0x2dc] ;  /* 0x0002dc0001057983 */ /* 0x000ef60000300800 */
[----:B------:R-:W-:Y:S01]  /*c980*/  @!UPT UIADD3 URZ, URZ, URZ, URZ ;  /* 0x0000003f3f3ff290 */ /* 0x000fe2000fffe03f */
[----:B------:R0:W-:Y:S04]  /*c990*/  STL.64 [R1+0x7f8], R10 ;  /* 0x0007f80a01007387 */ /* 0x0001e80000100a00 */
[----:B0-----:R-:W3:Y:S01]  /*c9a0*/  LDL.LU.64 R10, [R1+0x1c0] ;  /* 0x0001c000010a7983 */ /* 0x001ee20000300a00 */
[----:B------:R-:W-:Y:S02]  /*c9b0*/  IMAD.MOV.U32 R20, RZ, RZ, R18 ;  /* 0x000000ffff147224 */ /* 0x000fe400078e0012 */
[----:B------:R-:W-:Y:S01]  /*c9c0*/  IMAD.MOV.U32 R4, RZ, RZ, R19 ;  /* 0x000000ffff047224 */ /* 0x000fe200078e0013 */
[----:B--2---:R-:W-:Y:S01]  /*c9d0*/  HMMA.16816.F32.BF16 R24, R12, R18, R24 ;  /* 0x000000120c18723c */ /* 0x004fe20000041818 */
[----:B---3--:R4:W-:Y:S04]  /*c9e0*/  STL.64 [R1+0x808], R10 ;  /* 0x0008080a01007387 */ /* 0x0089e80000100a00 */
[----:B------:R0:W-:Y:S01]  /*c9f0*/  STL.64 [R1+0x800], R8 ;  /* 0x0008000801007387 */ /* 0x0001e20000100a00 */
[----:B----4-:R-:W-:-:S02]  /*ca00*/  IMAD.MOV.U32 R10, RZ, RZ, R6 ;  /* 0x000000ffff0a7224 */ /* 0x010fc400078e0006 */
[----:B------:R-:W-:Y:S01]  /*ca10*/  IMAD.MOV.U32 R11, RZ, RZ, R7 ;  /* 0x000000ffff0b7224 */ /* 0x000fe200078e0007 */
[----:B0-----:R-:W2:Y:S04]  /*ca20*/  LDL.LU R8, [R1+0xe0] ;  /* 0x0000e00001087983 */ /* 0x001ea80000300800 */
[----:B------:R-:W2:Y:S04]  /*ca30*/  LDL.LU R9, [R1+0xe4] ;  /* 0x0000e40001097983 */ /* 0x000ea80000300800 */
[----:B------:R-:W2:Y:S04]  /*ca40*/  LDL.LU R6, [R1+0x8fc] ;  /* 0x0008fc0001067983 */ /* 0x000ea80000300800 */
[----:B------:R-:W2:Y:S04]  /*ca50*/  LDL.LU R7, [R1+0x8f8] ;  /* 0x0008f80001077983 */ /* 0x000ea80000300800 */
[----:B------:R-:W-:Y:S04]  /*ca60*/  STL.64 [R1+0x1e0], R24 ;  /* 0x0001e01801007387 */ /* 0x000fe80000100a00 */
[----:B------:R0:W-:Y:S04]  /*ca70*/  STL.64 [R1+0x1e8], R26 ;  /* 0x0001e81a01007387 */ /* 0x0001e80000100a00 */
[----:B0-----:R-:W3:Y:S04]  /*ca80*/  LDL.LU.64 R26, [R1+0x8f0] ;  /* 0x0008f000011a7983 */ /* 0x001ee80000300a00 */
[----:B------:R-:W3:Y:S04]  /*ca90*/  LDL.LU.64 R24, [R1+0x8e8] ;  /* 0x0008e80001187983 */ /* 0x000ee80000300a00 */
[----:B------:R-:W3:Y:S02]  /*caa0*/  LDL.LU.64 R18, [R1+0x8e0] ;  /* 0x0008e00001127983 */ /* 0x000ee40000300a00 */
[C---:B---3--:R-:W-:Y:S02]  /*cab0*/  HMMA.16816.F32.BF16 R16, R12.reuse, R18, R24 ;  /* 0x000000120c10723c */ /* 0x048fe40000041818 */
[----:B------:R-:W3:Y:S04]  /*cac0*/  LDL.LU.64 R26, [R1+0x8d8] ;  /* 0x0008d800011a7983 */ /* 0x000ee80000300a00 */
[----:B------:R-:W4:Y:S11]  /*cad0*/  LDL.LU.64 R24, [R1+0x8d0] ;  /* 0x0008d00001187983 */ /* 0x000f360000300a00 */
[----:B------:R-:W-:Y:S06]  /*cae0*/  @!UPT UIADD3 URZ, URZ, URZ, URZ ;  /* 0x0000003f3f3ff290 */ /* 0x000fec000fffe03f */
[----:B------:R-:W-:Y:S04]  /*caf0*/  STL.64 [R1+0x1b0], R16 ;  /* 0x0001b01001007387 */ /* 0x000fe80000100a00 */
[----:B------:R0:W-:Y:S04]  /*cb00*/  STL.64 [R1+0x1b8], R18 ;  /* 0x0001b81201007387 */ /* 0x0001e80000100a00 */
[----:B0-----:R-:W2:Y:S04]  /*cb10*/  LDL.LU.64 R18, [R1+0x8c8] ;  /* 0x0008c80001127983 */ /* 0x001ea80000300a00 */
[----:B------:R-:W2:Y:S02]  /*cb20*/  LDL.LU.64 R16, [R1+0x8c0] ;  /* 0x0008c00001107983 */ /* 0x000ea40000300a00 */
[C---:B--2---:R-:W-:Y:S11]  /*cb30*/  HMMA.16816.F32.BF16 R16, R12.reuse, R22, R16 ;  /* 0x000000160c10723c */ /* 0x044ff60000041810 */
[----:B------:R-:W-:Y:S11]  /*cb40*/  @!UPT UIADD3 URZ, URZ, URZ, URZ ;  /* 0x0000003f3f3ff290 */ /* 0x000ff6000fffe03f */
[----:B------:R-:W-:Y:S01]  /*cb50*/  @!UPT UIADD3 URZ, URZ, URZ, URZ ;  /* 0x0000003f3f3ff290 */ /* 0x000fe2000fffe03f */
[----:B------:R-:W-:Y:S04]  /*cb60*/  STL.64 [R1+0x1a0], R16 ;  /* 0x0001a01001007387 */ /* 0x000fe80000100a00 */
[----:B------:R0:W-:Y:S04]  /*cb70*/  STL.64 [R1+0x1a8], R18 ;  /* 0x0001a81201007387 */ /* 0x0001e80000100a00 */
[----:B0-----:R-:W2:Y:S04]  /*cb80*/  LDL.LU.64 R18, [R1+0x8b8] ;  /* 0x0008b80001127983 */ /* 0x001ea80000300a00 */
[----:B------:R-:W3:Y:S01]  /*cb90*/  LDL.LU.64 R16, [R1+0x8b0] ;  /* 0x0008b00001107983 */ /* 0x000ee20000300a00 */
[----:B------:R-:W-:Y:S07]  /*cba0*/  HMMA.16816.F32.BF16 R8, R12, R6, R8 ;  /* 0x000000060c08723c */ /* 0x000fee0000041808 */
[----:B--2---:R-:W-:-:S02]  /*cbb0*/  IMAD.MOV.U32 R14, RZ, RZ, R18 ;  /* 0x000000ffff0e7224 */ /* 0x004fc400078e0012 */
[----:B---3--:R-:W-:Y:S02]  /*cbc0*/  IMAD.MOV.U32 R12, RZ, RZ, R16 ;  /* 0x000000ffff0c7224 */ /* 0x008fe400078e0010 */
[----:B------:R-:W2:Y:S01]  /*cbd0*/  LDL.LU R16, [R1+0x8ac] ;  /* 0x0008ac0001107983 */ /* 0x000ea20000300800 */
[----:B------:R-:W-:-:S11]  /*cbe0*/  IMAD.MOV.U32 R13, RZ, RZ, R17 ;  /* 0x000000ffff0d7224 */ /* 0x000fd600078e0011 */
[----:B------:R-:W-:Y:S01]  /*cbf0*/  STL.64 [R1+0x190], R8 ;  /* 0x0001900801007387 */ /* 0x000fe20000100a00 */
[----:B------:R-:W-:-:S03]  /*cc00*/  IMAD.MOV.U32 R15, RZ, RZ, R19 ;  /* 0x000000ffff0f7224 */ /* 0x000fc600078e0013 */
[----:B------:R4:W-:Y:S04]  /*cc10*/  STL.64 [R1+0x198], R10 ;  /* 0x0001980a01007387 */ /* 0x0009e80000100a00 */
[----:B------:R-:W2:Y:S04]  /*cc20*/  LDL.LU R17, [R1+0x8a8] ;  /* 0x0008a80001117983 */ /* 0x000ea80000300800 */
[----:B------:R-:W2:Y:S04]  /*cc30*/  LDL.LU R18, [R1+0x8a4] ;  /* 0x0008a40001127983 */ /* 0x000ea80000300800 */
[----:B------:R-:W2:Y:S01]  /*cc40*/  LDL.LU R19, [R1+0x8a0] ;  /* 0x0008a00001137983 */ /* 0x000ea20000300800 */
[----:B----4-:R-:W-:-:S02]  /*cc50*/  IMAD.MOV.U32 R10, RZ, RZ, R25 ;  /* 0x000000ffff0a7224 */ /* 0x010fc400078e0019 */
[----:B------:R-:W-:Y:S02]  /*cc60*/  IMAD.MOV.U32 R11, RZ, RZ, R24 ;  /* 0x000000ffff0b7224 */ /* 0x000fe400078e0018 */
[----:B------:R-:W-:Y:S02]  /*cc70*/  IMAD.MOV.U32 R8, RZ, RZ, R27 ;  /* 0x000000ffff087224 */ /* 0x000fe400078e001b */
[----:B------:R-:W-:Y:S01]  /*cc80*/  IMAD.MOV.U32 R9, RZ, RZ, R26 ;  /* 0x000000ffff097224 */ /* 0x000fe200078e001a */
[----:B------:R0:W-:Y:S04]  /*cc90*/  STL.64 [R1+0x818], R10 ;  /* 0x0008180a01007387 */ /* 0x0001e80000100a00 */
[----:B------:R-:W-:Y:S04]  /*cca0*/  STL.64 [R1+0x810], R8 ;  /* 0x0008100801007387 */ /* 0x000fe80000100a00 */
[----:B------:R-:W3:Y:S04]  /*ccb0*/  LDL.LU R24, [R1+0x70] ;  /* 0x0000700001187983 */ /* 0x000ee80000300800 */
[----:B------:R-:W3:Y:S04]  /*ccc0*/  LDL.LU R25, [R1+0x74] ;  /* 0x0000740001197983 */ /* 0x000ee80000300800 */
[----:B------:R-:W4:Y:S04]  /*ccd0*/  LDL.LU R26, [R1+0x78] ;  /* 0x00007800011a7983 */ /* 0x000f280000300800 */
[----:B------:R-:W4:Y:S01]  /*cce0*/  LDL.LU R27, [R1+0x7c] ;  /* 0x00007c00011b7983 */ /* 0x000f220000300800 */
[----:B0-----:R-:W-:-:S02]  /*ccf0*/  IMAD.MOV.U32 R10, RZ, RZ, R20 ;  /* 0x000000ffff0a7224 */ /* 0x001fc400078e0014 */
[----:B------:R-:W-:-:S07]  /*cd00*/  IMAD.MOV.U32 R11, RZ, RZ, R4 ;  /* 0x000000ffff0b7224 */ /* 0x000fce00078e0004 */
[----:B--2---:R-:W-:Y:S01]  /*cd10*/  HMMA.16816.F32.BF16 R12, R16, R10, R12 ;  /* 0x0000000a100c723c */ /* 0x004fe2000004180c */
[----:B----4-:R0:W-:Y:S04]  /*cd20*/  STL.64 [R1+0x858], R26 ;  /* 0x0008581a01007387 */ /* 0x0101e80000100a00 */
[----:B---3--:R-:W-:Y:S04]  /*cd30*/  STL.64 [R1+0x850], R24 ;  /* 0x0008501801007387 */ /* 0x008fe80000100a00 */
[----:B0-----:R-:W2:Y:S11]  /*cd40*/  LDL.LU.64 R26, [R1+0x38] ;  /* 0x00003800011a7983 */ /* 0x001eb60000300a00 */
[----:B------:R-:W-:Y:S03]  /*cd50*/  @!UPT UIADD3 URZ, URZ, URZ, URZ ;  /* 0x0000003f3f3ff290 */ /* 0x000fe6000fffe03f */
[----:B------:R0:W-:Y:S04]  /*cd60*/  STL.64 [R1+0x180], R12 ;  /* 0x0001800c01007387 */ /* 0x0001e80000100a00 */
[----:B------:R-:W-:Y:S01]  /*cd70*/  STL.64 [R1+0x188], R14 ;  /* 0x0001880e01007387 */ /* 0x000fe20000100a00 */
[----:B0-----:R-:W-:-:S05]  /*cd80*/  IMAD.MOV.U32 R12, RZ, RZ, R14 ;  /* 0x000000ffff0c7224 */ /* 0x001fca00078e000e */
[----:B------:R0:W-:Y:S04]  /*cd90*/  STL [R1+0x74c], R12 ;  /* 0x00074c0c01007387 */ /* 0x0001e80000100800 */
[----:B0-----:R-:W2:Y:S04]  /*cda0*/  LDL.LU R12, [R1+0xc0] ;  /* 0x0000c000010c7983 */ /* 0x001ea80000300800 */
[----:B------:R-:W2:Y:S04]  /*cdb0*/  LDL.LU R13, [R1+0xc4] ;  /* 0x0000c400010d7983 */ /* 0x000ea80000300800 */
[----:B------:R-:W2:Y:S04]  /*cdc0*/  LDL.LU R14, [R1+0xc8] ;  /* 0x0000c800010e7983 */ /* 0x000ea80000300800 */
[----:B------:R-:W2:Y:S02]  /*cdd0*/  LDL.LU R15, [R1+0xcc] ;  /* 0x0000cc00010f7983 */ /* 0x000ea40000300800 */
[----:B--2---:R-:W-:Y:S11]  /*cde0*/  HMMA.16816.F32.BF16 R12, R16, R26, R12 ;  /* 0x0000001a100c723c */ /* 0x004ff6000004180c */
[----:B------:R-:W-:Y:S11]  /*cdf0*/  @!UPT UIADD3 URZ, URZ, URZ, URZ ;  /* 0x0000003f3f3ff290 */ /* 0x000ff6000fffe03f */
[----:B------:R-:W-:Y:S01]  /*ce00*/  @!UPT UIADD3 URZ, URZ, URZ, URZ ;  /* 0x0000003f3f3ff290 */ /* 0x000fe2000fffe03f */
[----:B------:R0:W-:Y:S04]  /*ce10*/  STL.64 [R1+0x170], R12 ;  /* 0x0001700c01007387 */ /* 0x0001e80000100a00 */
[----:B------:R-:W-:Y:S04]  /*ce20*/  STL.64 [R1+0x178], R14 ;  /* 0x0001780e01007387 */ /* 0x000fe80000100a00 */
[----:B------:R1:W-:Y:S01]  /*ce30*/  STL.64 [R1+0x870], R26 ;  /* 0x0008701a01007387 */ /* 0x0003e20000100a00 */
[----:B0-----:R-:W-:-:S03]  /*ce40*/  IMAD.MOV.U32 R13, RZ, RZ, R14 ;  /* 0x000000ffff0d7224 */ /* 0x001fc600078e000e */
[----:B------:R-:W2:Y:S04]  /*ce50*/  LDL.LU R24, [R1+0x90] ;  /* 0x0000900001187983 */ /* 0x000ea80000300800 */
[----:B------:R-:W2:Y:S04]  /*ce60*/  LDL.LU R25, [R1+0x94] ;  /* 0x0000940001197983 */ /* 0x000ea80000300800 */
[----:B-1----:R-:W2:Y:S04]  /*ce70*/  LDL.LU R26, [R1+0x98] ;  /* 0x00009800011a7983 */ /* 0x002ea80000300800 */
[----:B------:R-:W2:Y:S04]  /*ce80*/  LDL.LU R27, [R1+0x9c] ;  /* 0x00009c00011b7983 */ /* 0x000ea80000300800 */
[----:B------:R0:W-:Y:S04]  /*ce90*/  STL [R1+0x750], R13 ;  /* 0x0007500d01007387 */ /* 0x0001e80000100800 */
[----:B------:R-:W3:Y:S04]  /*cea0*/  LDL.LU R12, [R1+0xb0] ;  /* 0x0000b000010c7983 */ /* 0x000ee80000300800 */
[----:B0-----:R-:W3:Y:S04]  /*ceb0*/  LDL.LU R13, [R1+0xb4] ;  /* 0x0000b400010d7983 */ /* 0x001ee80000300800 */
[----:B------:R-:W3:Y:S04]  /*cec0*/  LDL.LU R14, [R1+0xb8] ;  /* 0x0000b800010e7983 */ /* 0x000ee80000300800 */
[----:B------:R-:W3:Y:S01]  /*ced0*/  LDL.LU R15, [R1+0xbc] ;  /* 0x0000bc00010f7983 */ /* 0x000ee20000300800 */
[----:B------:R-:W-:-:S02]  /*cee0*/  IMAD.MOV.U32 R9, RZ, RZ, R22 ;  /* 0x000000ffff097224 */ /* 0x000fc400078e0016 */
[----:B------:R-:W-:Y:S01]  /*cef0*/  IMAD.MOV.U32 R8, RZ, RZ, R23 ;  /* 0x000000ffff087224 */ /* 0x000fe200078e0017 */
[C---:B---3--:R-:W-:Y:S01]  /*cf00*/  HMMA.16816.F32.BF16 R12, R16.reuse, R22, R12 ;  /* 0x00000016100c723c */ /* 0x048fe2000004180c */
[----:B------:R-:W3:Y:S04]  /*cf10*/  LDL.LU.64 R22, [R1+0x898] ;  /* 0x0008980001167983 */ /* 0x000ee80000300a00 */
[----:B------:R-:W4:Y:S11]  /*cf20*/  LDL.LU.64 R20, [R1+0x890] ;  /* 0x0008900001147983 */ /* 0x000f360000300a00 */
[----:B------:R-:W-:Y:S07]  /*cf30*/  @!UPT UIADD3 URZ, URZ, URZ, URZ ;  /* 0x0000003f3f3ff290 */ /* 0x000fee000fffe03f */
[----:B------:R0:W-:Y:S04]  /*cf40*/  STL.64 [R1+0x160], R12 ;  /* 0x0001600c01007387 */ /* 0x0001e80000100a00 */
[----:B------:R-:W-:Y:S04]  /*cf50*/  STL.64 [R1+0x168], R14 ;  /* 0x0001680e01007387 */ /* 0x000fe80000100a00 */
[----:B------:R1:W-:Y:S04]  /*cf60*/  STL [R1+0x754], R14 ;  /* 0x0007540e01007387 */ /* 0x0003e80000100800 */
[----:B0-----:R-:W2:Y:S04]  /*cf70*/  LDL.LU R12, [R1+0xa0] ;  /* 0x0000a000010c7983 */ /* 0x001ea80000300800 */
[----:B------:R-:W2:Y:S04]  /*cf80*/  LDL.LU R13, [R1+0xa4] ;  /* 0x0000a400010d7983 */ /* 0x000ea80000300800 */
[----:B-1----:R-:W2:Y:S04]  /*cf90*/  LDL.LU R14, [R1+0xa8] ;  /* 0x0000a800010e7983 */ /* 0x002ea80000300800 */
[----:B------:R-:W2:Y:S02]  /*cfa0*/  LDL.LU R15, [R1+0xac] ;  /* 0x0000ac00010f7983 */ /* 0x000ea40000300800 */
[----:B--2---:R-:W-:Y:S07]  /*cfb0*/  HMMA.16816.F32.BF16 R16, R16, R6, R12 ;  /* 0x000000061010723c */ /* 0x004fee000004180c */
[----:B----4-:R-:W-:-:S02]  /*cfc0*/  IMAD.MOV.U32 R12, RZ, RZ, R21 ;  /* 0x000000ffff0c7224 */ /* 0x010fc400078e0015 */
[----:B---3--:R-:W-:Y:S02]  /*cfd0*/  IMAD.MOV.U32 R13, RZ, RZ, R22 ;  /* 0x000000ffff0d7224 */ /* 0x008fe400078e0016 */
[----:B------:R-:W-:Y:S11]  /*cfe0*/  IMAD.MOV.U32 R14, RZ, RZ, R23 ;  /* 0x000000ffff0e7224 */ /* 0x000ff600078e0017 */
[----:B------:R-:W-:Y:S01]  /*cff0*/  @!UPT UIADD3 URZ, URZ, URZ, URZ ;  /* 0x0000003f3f3ff290 */ /* 0x000fe2000fffe03f */
[----:B------:R-:W-:Y:S01]  /*d000*/  STL.64 [R1+0x150], R16 ;  /* 0x0001501001007387 */ /* 0x000fe20000100a00 */
[----:B------:R-:W-:-:S03]  /*d010*/  IMAD.MOV.U32 R15, RZ, RZ, R18 ;  /* 0x000000ffff0f7224 */ /* 0x000fc600078e0012 */
[----:B------:R0:W-:Y:S04]  /*d020*/  STL.64 [R1+0x158], R18 ;  /* 0x0001581201007387 */ /* 0x0001e80000100a00 */
[----:B------:R1:W-:Y:S04]  /*d030*/  STL.64 [R1+0x868], R6 ;  /* 0x0008680601007387 */ /* 0x0003e80000100a00 */
[----:B------:R2:W-:Y:S01]  /*d040*/  STL [R1+0x860], R5 ;  /* 0x0008600501007387 */ /* 0x0005e20000100800 */
[----:B0-----:R-:W-:-:S03]  /*d050*/  IMAD.MOV.U32 R19, RZ, RZ, R16 ;  /* 0x000000ffff137224 */ /* 0x001fc600078e0010 */
[----:B------:R-:W3:Y:S01]  /*d060*/  LDL.LU R4, [R1+0x80] ;  /* 0x0000800001047983 */ /* 0x000ee20000300800 */
[----:B-1----:R-:W-:-:S03]  /*d070*/  IMAD.MOV.U32 R7, RZ, RZ, R20 ;  /* 0x000000ffff077224 */ /* 0x002fc600078e0014 */
[----:B--2---:R-:W3:Y:S04]  /*d080*/  LDL.LU R5, [R1+0x84] ;  /* 0x0000840001057983 */ /* 0x004ee80000300800 */
[----:B------:R-:W3:Y:S04]  /*d090*/  LDL.LU R6, [R1+0x88] ;  /* 0x0000880001067983 */ /* 0x000ee80000300800 */
[----:B------:R-:W2:Y:S04]  /*d0a0*/  LDL.LU R20, [R1+0x88c] ;  /* 0x00088c0001147983 */ /* 0x000ea80000300800 */
[----:B------:R-:W-:Y:S04]  /*d0b0*/  STL [R1+0x75c], R19 ;  /* 0x00075c1301007387 */ /* 0x000fe80000100800 */
[----:B------:R0:W-:Y:S04]  /*d0c0*/  STL [R1+0x758], R15 ;  /* 0x0007580f01007387 */ /* 0x0001e80000100800 */
[----:B------:R-:W2:Y:S04]  /*d0d0*/  LDL.LU R21, [R1+0x888] ;  /* 0x0008880001157983 */ /* 0x000ea80000300800 */
[----:B------:R-:W2:Y:S04]  /*d0e0*/  LDL.LU R22, [R1+0x884] ;  /* 0x0008840001167983 */ /* 0x000ea80000300800 */
[----:B------:R-:W2:Y:S01]  /*d0f0*/  LDL.LU R23, [R1+0x880] ;  /* 0x0008800001177983 */ /* 0x000ea20000300800 */
[----:B0-----:R-:W-:-:S03]  /*d100*/  IMAD.MOV.U32 R15, RZ, RZ, R29 ;  /* 0x000000ffff0f7224 */ /* 0x001fc600078e001d */
[----:B------:R-:W4:Y:S04]  /*d110*/  LDL.LU R29, [R1+0x87c] ;  /* 0x00087c00011d7983 */ /* 0x000f280000300800 */
[----:B------:R-:W-:Y:S04]  /*d120*/  STL.64 [R1+0x828], R14 ;  /* 0x0008280e01007387 */ /* 0x000fe80000100a00 */
[----:B------:R0:W-:Y:S04]  /*d130*/  STL.64 [R1+0x820], R12 ;  /* 0x0008200c01007387 */ /* 0x0001e80000100a00 */
[----:B0-----:R-:W3:Y:S01]  /*d140*/  LDL.LU R12, [R1+0x50] ;  /* 0x00005000010c7983 */ /* 0x001ee20000300800 */
[----:B------:R-:W-:-:S03]  /*d150*/  IMAD.MOV.U32 R13, RZ, RZ, R0 ;  /* 0x000000ffff0d7224 */ /* 0x000fc600078e0000 */
[----:B------:R-:W4:Y:S01]  /*d160*/  LDL.LU R0, [R1+0x878] ;  /* 0x0008780001007983 */ /* 0x000f220000300800 */
[C---:B--2---:R-:W-:Y:S11]  /*d170*/  HMMA.16816.F32.BF16 R24, R20.reuse, R10, R24 ;  /* 0x0000000a1418723c */ /* 0x044ff60000041818 */
[----:B------:R-:W-:Y:S11]  /*d180*/  @!UPT UIADD3 URZ, URZ, URZ, URZ ;  /* 0x0000003f3f3ff290 */ /* 0x000ff6000fffe03f */
[----:B------:R-:W-:Y:S01]  /*d190*/  @!UPT UIADD3 URZ, URZ, URZ, URZ ;  /* 0x0000003f3f3ff290 */ /* 0x000fe2000fffe03f */
[----:B------:R-:W-:Y:S04]  /*d1a0*/  STL.64 [R1+0x140], R24 ;  /* 0x0001401801007387 */ /* 0x000fe80000100a00 */
[----:B------:R0:W-:Y:S04]  /*d1b0*/  STL.64 [R1+0x148], R26 ;  /* 0x0001481a01007387 */ /* 0x0001e80000100a00 */
[----:B0-----:R-:W3:Y:S01]  /*d1c0*/  LDL.LU.64 R26, [R1+0x870] ;  /* 0x00087000011a7983 */ /* 0x001ee20000300a00 */
[----:B------:R-:W-:Y:S02]  /*d1d0*/  IMAD.MOV.U32 R14, RZ, RZ, R3 ;  /* 0x000000ffff0e7224 */ /* 0x000fe400078e0003 */
[----:B------:R-:W-:Y:S01]  /*d1e0*/  IMAD.MOV.U32 R15, RZ, RZ, R2 ;  /* 0x000000ffff0f7224 */ /* 0x000fe200078e0002 */
[----:B---3--:R-:W-:Y:S01]  /*d1f0*/  HMMA.16816.F32.BF16 R4, R20, R26, R4 ;  /* 0x0000001a1404723c */ /* 0x008fe20000041804 */
[----:B------:R-:W-:-:S02]  /*d200*/  IMAD.MOV.U32 R3, RZ, RZ, R26 ;  /* 0x000000ffff037224 */ /* 0x000fc400078e001a */
[----:B------:R-:W-:Y:S11]  /*d210*/  IMAD.MOV.U32 R2, RZ, RZ, R27 ;  /* 0x000000ffff027224 */ /* 0x000ff600078e001b */
[----:B------:R-:W-:Y:S09]  /*d220*/  @!UPT UIADD3 URZ, URZ, URZ, URZ ;  /* 0x0000003f3f3ff290 */ /* 0x000ff2000fffe03f */
[----:B------:R-:W-:Y:S04]  /*d230*/  STL.64 [R1+0x130], R4 ;  /* 0x0001300401007387 */ /* 0x000fe80000100a00 */
[----:B------:R0:W-:Y:S04]  /*d240*/  STL.64 [R1+0x138], R6 ;  /* 0x0001380601007387 */ /* 0x0001e80000100a00 */
[----:B0-----:R-:W2:Y:S04]  /*d250*/  LDL.LU.64 R6, [R1+0x868] ;  /* 0x0008680001067983 */ /* 0x001ea80000300a00 */
[----:B------:R-:W3:Y:S04]  /*d260*/  LDL.LU R5, [R1+0x860] ;  /* 0x0008600001057983 */ /* 0x000ee80000300800 */
[----:B------:R-:W2:Y:S04]  /*d270*/  LDL.LU.64 R26, [R1+0x858] ;  /* 0x00085800011a7983 */ /* 0x000ea80000300a00 */
[----:B------:R-:W2:Y:S01]  /*d280*/  LDL.LU.64 R24, [R1+0x850] ;  /* 0x0008500001187983 */ /* 0x000ea20000300a00 */
[----:B------:R-:W-:-:S02]  /*d290*/  IMAD.MOV.U32 R18, RZ, RZ, R9 ;  /* 0x000000ffff127224 */ /* 0x000fc400078e0009 */
[----:B------:R-:W-:-:S07]  /*d2a0*/  IMAD.MOV.U32 R19, RZ, RZ, R8 ;  /* 0x000000ffff137224 */ /* 0x000fce00078e0008 */
[C---:B--2---:R-:W-:Y:S11]  /*d2b0*/  HMMA.16816.F32.BF16 R24, R20.reuse, R18, R24 ;  /* 0x000000121418723c */ /* 0x044ff60000041818 */
[----:B------:R-:W-:Y:S11]  /*d2c0*/  @!UPT UIADD3 URZ, URZ, URZ, URZ ;  /* 0x0000003f3f3ff290 */ /* 0x000ff6000fffe03f */
[----:B------:R-:W-:Y:S01]  /*d2d0*/  @!UPT UIADD3 URZ, URZ, URZ, URZ ;  /* 0x0000003f3f3ff290 */ /* 0x000fe2000fffe03f */
        /* <DEDUP_REMOVED lines=9> */
[----:B------:R-:W-:Y:S01]  /*d370*/  STL.64 [R1+0x128], R22 ;  /* 0x0001281601007387 */ /* 0x000fe20000100a00 */
[----:B--2---:R-:W-:Y:S03]  /*d380*/  HMMA.16816.F32.BF16 R8, R24, R10, R12 ;  /* 0x0000000a1808723c */ /* 0x004fe6000004180c */
[----:B------:R-:W2:Y:S04]  /*d390*/  LDL.LU.64 R14, [R1+0x828] ;  /* 0x00082800010e7983 */ /* 0x000ea80000300a00 */
[----:B------:R-:W2:Y:S11]  /*d3a0*/  LDL.LU.64 R12, [R1+0x820] ;  /* 0x00082000010c7983 */ /* 0x000eb60000300a00 */
[----:B------:R-:W-:Y:S05]  /*d3b0*/  @!UPT UIADD3 URZ, URZ, URZ, URZ ;  /* 0x0000003f3f3ff290 */ /* 0x000fea000fffe03f */
[----:B------:R-:W-:Y:S04]  /*d3c0*/  STL.64 [R1+0x100], R8 ;  /* 0x0001000801007387 */ /* 0x000fe80000100a00 */
[----:B------:R0:W-:Y:S04]  /*d3d0*/  STL.64 [R1+0x108], R10 ;  /* 0x0001080a01007387 */ /* 0x0001e80000100a00 */
[----:B0-----:R-:W2:Y:S04]  /*d3e0*/  LDL.LU.64 R10, [R1+0x818] ;  /* 0x00081800010a7983 */ /* 0x001ea80000300a00 */
[----:B------:R-:W2:Y:S01]  /*d3f0*/  LDL.LU.64 R8, [R1+0x810] ;  /* 0x0008100001087983 */ /* 0x000ea20000300a00 */
[----:B------:R-:W-:-:S02]  /*d400*/  IMAD.MOV.U32 R22, RZ, RZ, R3 ;  /* 0x000000ffff167224 */ /* 0x000fc400078e0003 */
[----:B------:R-:W-:Y:S02]  /*d410*/  IMAD.MOV.U32 R23, RZ, RZ, R2 ;  /* 0x000000ffff177224 */ /* 0x000fe400078e0002 */
[----:B------:R-:W-:-:S04]  /*d420*/  IMAD.MOV.U32 R3, RZ, RZ, c[0x0][0x188] ;  /* 0x00006200ff037624 */ /* 0x000fc800078e00ff */
[----:B------:R-:W-:Y:S01]  /*d430*/  IMAD.SHL.U32 R3, R3, 0x40, RZ ;  /* 0x0000004003037824 */ /* 0x000fe200078e00ff */
[C---:B--2---:R-:W-:Y:S01]  /*d440*/  HMMA.16816.F32.BF16 R20, R24.reuse, R22, R8 ;  /* 0x000000161814723c */ /* 0x044fe20000041808 */
[----:B------:R-:W2:Y:S07]  /*d450*/  LDL.LU.64 R10, [R1+0x808] ;  /* 0x00080800010a7983 */ /* 0x000eae0000300a00 */
[----:B------:R-:W-:Y:S01]  /*d460*/  HMMA.16816.F32.BF16 R12, R24, R18, R12 ;  /* 0x00000012180c723c */ /* 0x000fe2000004180c */
[----:B------:R-:W-:Y:S01]  /*d470*/  IMAD.SHL.U32 R3, R3, 0x2, RZ ;  /* 0x0000000203037824 */ /* 0x000fe200078e00ff */
[----:B------:R-:W2:Y:S04]  /*d480*/  LDL.LU.64 R8, [R1+0x800] ;  /* 0x0008000001087983 */ /* 0x000ea80000300a00 */
[----:B------:R-:W-:-:S02]  /*d490*/  IADD3 R2, P0, R28, R3, RZ ;  /* 0x000000031c027210 */ /* 0x000fc40007f1e0ff */
[----:B---3--:R-:W-:-:S07]  /*d4a0*/  IADD3 R5, R5, 0x1, RZ ;  /* 0x0000000105057810 */ /* 0x008fce0007ffe0ff */
[----:B------:R-:W-:Y:S04]  /*d4b0*/  STL.64 [R1+0x110], R20 ;  /* 0x0001101401007387 */ /* 0x000fe80000100a00 */
[----:B------:R-:W-:Y:S04]  /*d4c0*/  STL.64 [R1+0x118], R22 ;  /* 0x0001181601007387 */ /* 0x000fe80000100a00 */
[----:B------:R0:W-:Y:S04]  /*d4d0*/  STL [R1+0x760], R2 ;  /* 0x0007600201007387 */ /* 0x0001e80000100800 */
[----:B------:R-:W-:Y:S04]  /*d4e0*/  STL.64 [R1+0xe0], R12 ;  /* 0x0000e00c01007387 */ /* 0x000fe80000100a00 */
[----:B------:R1:W-:Y:S01]  /*d4f0*/  STL.64 [R1+0xe8], R14 ;  /* 0x0000e80e01007387 */ /* 0x0003e20000100a00 */
[----:B----4-:R-:W-:Y:S01]  /*d500*/  IMAD.X R4, R29, 0x1, R0, P0 ;  /* 0x000000011d047824 */ /* 0x010fe200000e0600 */
[----:B--2---:R-:W-:-:S05]  /*d510*/  IADD3 R3, P1, R10, R3, RZ ;  /* 0x000000030a037210 */ /* 0x004fca0007f3e0ff */
[----:B------:R-:W-:Y:S04]  /*d520*/  STL [R1+0x764], R3 ;  /* 0x0007640301007387 */ /* 0x000fe80000100800 */
[----:B0-----:R-:W2:Y:S04]  /*d530*/  LDL.LU R2, [R1+0x614] ;  /* 0x0006140001027983 */ /* 0x001ea80000300800 */
[----:B------:R-:W3:Y:S04]  /*d540*/  LDL.LU R20, [R1+0x638] ;  /* 0x0006380001147983 */ /* 0x000ee80000300800 */
[----:B------:R0:W-:Y:S04]  /*d550*/  STL [R1+0x2dc], R5 ;  /* 0x0002dc0501007387 */ /* 0x0001e80000100800 */
[----:B------:R-:W4:Y:S04]  /*d560*/  LDL.LU R21, [R1+0x60c] ;  /* 0x00060c0001157983 */ /* 0x000f280000300800 */
[----:B------:R-:W2:Y:S04]  /*d570*/  LDL.LU R22, [R1+0x630] ;  /* 0x0006300001167983 */ /* 0x000ea80000300800 */
[----:B------:R-:W2:Y:S04]  /*d580*/  LDL.LU R23, [R1+0x604] ;  /* 0x0006040001177983 */ /* 0x000ea80000300800 */
[----:B-1----:R-:W2:Y:S04]  /*d590*/  LDL.LU R15, [R1+0x628] ;  /* 0x00062800010f7983 */ /* 0x002ea80000300800 */
[----:B------:R-:W2:Y:S04]  /*d5a0*/  LDL.LU R19, [R1+0x5fc] ;  /* 0x0005fc0001137983 */ /* 0x000ea80000300800 */
[----:B------:R-:W2:Y:S04]  /*d5b0*/  LDL.LU R16, [R1+0x620] ;  /* 0x0006200001107983 */ /* 0x000ea80000300800 */
[----:B------:R-:W2:Y:S01]  /*d5c0*/  LDL.LU R17, [R1+0x5f4] ;  /* 0x0005f40001117983 */ /* 0x000ea20000300800 */
[----:B------:R-:W2:Y:S02]  /*d5d0*/  LDL.LU R18, [R1+0x618] ;  /* 0x0006180001127983 */ /* 0x000ea40000300800 */
[----:B------:R-:W2:Y:S02]  /*d5e0*/  LDL.LU R14, [R1+0x5ec] ;  /* 0x0005ec00010e7983 */ /* 0x000ea40000300800 */
[----:B------:R-:W2:Y:S01]  /*d5f0*/  LDL.LU R13, [R1+0x610] ;  /* 0x00061000010d7983 */ /* 0x000ea20000300800 */
[----:B------:R-:W2:Y:S01]  /*d600*/  LDL.LU R12, [R1+0x5e4] ;  /* 0x0005e400010c7983 */ /* 0x000ea20000300800 */
[----:B------:R-:W2:Y:S02]  /*d610*/  LDL.LU R29, [R1+0x608] ;  /* 0x00060800011d7983 */ /* 0x000ea40000300800 */
[----:B------:R-:W2:Y:S02]  /*d620*/  LDL.LU R28, [R1+0x5dc] ;  /* 0x0005dc00011c7983 */ /* 0x000ea40000300800 */
[----:B------:R1:W-:Y:S02]  /*d630*/  STL [R1+0x768], R4 ;  /* 0x0007680401007387 */ /* 0x0003e40000100800 */
[----:B0-----:R-:W-:Y:S01]  /*d640*/  IMAD.X R5, R11, 0x1, R0, P1 ;  /* 0x000000010b057824 */ /* 0x001fe200008e0600 */
[----:B-1----:R-:W2:Y:S01]  /*d650*/  LDL.LU R4, [R1+0x61c] ;  /* 0x00061c0001047983 */ /* 0x002ea20000300800 */
[----:B------:R-:W2:Y:S03]  /*d660*/  LDL.LU.64 R10, [R1+0x7f8] ;  /* 0x0007f800010a7983 */ /* 0x000ea60000300a00 */
[----:B------:R0:W-:Y:S02]  /*d670*/  STL [R1+0x76c], R5 ;  /* 0x00076c0501007387 */ /* 0x0001e40000100800 */
[----:B0-----:R-:W3:Y:S01]  /*d680*/  LDL.LU R5, [R1+0x624] ;  /* 0x0006240001057983 */ /* 0x001ee20000300800 */
[----:B--2---:R-:W-:Y:S11]  /*d690*/  HMMA.16816.F32.BF16 R8, R24, R6, R8 ;  /* 0x000000061808723c */ /* 0x004ff60000041808 */
[----:B------:R-:W-:Y:S11]  /*d6a0*/  @!UPT UIADD3 URZ, URZ, URZ, URZ ;  /* 0x0000003f3f3ff290 */ /* 0x000ff6000fffe03f */
[----:B------:R-:W-:Y:S01]  /*d6b0*/  @!UPT UIADD3 URZ, URZ, URZ, URZ ;  /* 0x0000003f3f3ff290 */ /* 0x000fe2000fffe03f */
[----:B------:R0:W-:Y:S01]  /*d6c0*/  STL.64 [R1+0x30], R8 ;  /* 0x0000300801007387 */ /* 0x0001e20000100a00 */
[----:B------:R1:W-:Y:S02]  /*d6d0*/  STL.64 [R1+0x38], R10 ;  /* 0x0000380a01007387 */ /* 0x0003e40000100a00 */
[----:B------:R-:W2:Y:S02]  /*d6e0*/  LDL R27, [R1+0x71c] ;  /* 0x00071c00011b7983 */ /* 0x000ea40000100800 */
[----:B------:R-:W2:Y:S02]  /*d6f0*/  LDL R7, [R1+0x2dc] ;  /* 0x0002dc0001077983 */ /* 0x000ea40000100800 */
[----:B------:R-:W-:Y:S01]  /*d700*/  IMAD.MOV.U32 R6, RZ, RZ, R10 ;  /* 0x000000ffff067224 */ /* 0x000fe200078e000a */
[----:B0-----:R-:W2:Y:S01]  /*d710*/  LDL.LU R9, [R1+0x63c] ;  /* 0x00063c0001097983 */ /* 0x001ea20000300800 */
[----:B------:R-:W-:Y:S02]  /*d720*/  IMAD.MOV.U32 R8, RZ, RZ, R11 ;  /* 0x000000ffff087224 */ /* 0x000fe400078e000b */
[----:B-1----:R-:W4:Y:S02]  /*d730*/  LDL.LU R10, [R1+0x634] ;  /* 0x00063400010a7983 */ /* 0x002f240000300800 */
[----:B------:R-:W4:Y:S02]  /*d740*/  LDL.LU R11, [R1+0x62c] ;  /* 0x00062c00010b7983 */ /* 0x000f240000300800 */
[----:B------:R-:W-:-:S04]  /*d750*/  IMAD.MOV.U32 R3, RZ, RZ, c[0x0][0x188] ;  /* 0x00006200ff037624 */ /* 0x000fc800078e00ff */
[----:B------:R-:W-:-:S04]  /*d760*/  IMAD.SHL.U32 R3, R3, 0x40, RZ ;  /* 0x0000004003037824 */ /* 0x000fc800078e00ff */
[----:B------:R-:W-:Y:S01]  /*d770*/  IMAD.SHL.U32 R3, R3, 0x2, RZ ;  /* 0x0000000203037824 */ /* 0x000fe200078e00ff */
[----:B------:R-:W-:Y:S01]  /*d780*/  STL [R1+0x774], R8 ;  /* 0x0007740801007387 */ /* 0x000fe20000100800 */
[----:B------:R-:W-:Y:S03]  /*d790*/  STL [R1+0x770], R6 ;  /* 0x0007700601007387 */ /* 0x000fe60000100800 */
[-C--:B---3--:R-:W-:Y:S02]  /*d7a0*/  IADD3 R5, P6, R5, R3.reuse, RZ ;  /* 0x0000000305057210 */ /* 0x088fe40007fde0ff */
[-C--:B------:R-:W-:Y:S02]  /*d7b0*/  IADD3 R4, P1, R4, R3.reuse, RZ ;  /* 0x0000000304047210 */ /* 0x080fe40007f3e0ff */
[-C--:B------:R-:W-:Y:S01]  /*d7c0*/  IADD3 R2, P2, R2, R3.reuse, RZ ;  /* 0x0000000302027210 */ /* 0x080fe20007f5e0ff */
[--C-:B------:R-:W-:Y:S01]  /*d7d0*/  IMAD.X R16, R16, 0x1, R0.reuse, P6 ;  /* 0x0000000110107824 */ /* 0x100fe200030e0600 */
[-C--:B------:R-:W-:Y:S01]  /*d7e0*/  IADD3 R17, P6, R17, R3.reuse, RZ ;  /* 0x0000000311117210 */ /* 0x080fe20007fde0ff */
[--C-:B------:R-:W-:Y:S01]  /*d7f0*/  IMAD.X R18, R18, 0x1, R0.reuse, P1 ;  /* 0x0000000112127824 */ /* 0x100fe200008e0600 */
[-C--:B------:R-:W-:Y:S01]  /*d800*/  IADD3 R14, P1, R14, R3.reuse, RZ ;  /* 0x000000030e0e7210 */ /* 0x080fe20007f3e0ff */
[----:B------:R-:W-:Y:S01]  /*d810*/  IMAD.X R13, R13, 0x1, R0, P2 ;  /* 0x000000010d0d7824 */ /* 0x000fe200010e0600 */
[----:B------:R-:W-:-:S02]  /*d820*/  IADD3 R12, P2, R12, R3, RZ ;  /* 0x000000030c0c7210 */ /* 0x000fc40007f5e0ff */
[-C--:B--2---:R-:W-:Y:S02]  /*d830*/  IADD3 R9, P3, R9, R3.reuse, RZ ;  /* 0x0000000309097210 */ /* 0x084fe40007f7e0ff */
[-C--:B----4-:R-:W-:Y:S02]  /*d840*/  IADD3 R10, P4, R10, R3.reuse, RZ ;  /* 0x000000030a0a7210 */ /* 0x090fe40007f9e0ff */
[-C--:B------:R-:W-:Y:S01]  /*d850*/  IADD3 R11, P5, R11, R3.reuse, RZ ;  /* 0x000000030b0b7210 */ /* 0x080fe20007fbe0ff */
[----:B------:R-:W-:Y:S02]  /*d860*/  STL [R1+0x63c], R9 ;  /* 0x00063c0901007387 */ /* 0x000fe40000100800 */
[----:B------:R-:W-:Y:S02]  /*d870*/  STL [R1+0x634], R10 ;  /* 0x0006340a01007387 */ /* 0x000fe40000100800 */
[--C-:B------:R-:W-:Y:S02]  /*d880*/  IMAD.X R20, R20, 0x1, R0.reuse, P3 ;  /* 0x0000000114147824 */ /* 0x100fe400018e0600 */
[----:B------:R-:W-:Y:S01]  /*d890*/  STL [R1+0x62c], R11 ;  /* 0x00062c0b01007387 */ /* 0x000fe20000100800 */
[----:B------:R-:W-:Y:S01]  /*d8a0*/  IADD3 R21, P3, R21, R3, RZ ;  /* 0x0000000315157210 */ /* 0x000fe20007f7e0ff */
[----:B------:R-:W-:Y:S01]  /*d8b0*/  STL [R1+0x624], R5 ;  /* 0x0006240501007387 */ /* 0x000fe20000100800 */
[----:B------:R-:W-:-:S02]  /*d8c0*/  IMAD.X R22, R22, 0x1, R0, P4 ;  /* 0x0000000116167824 */ /* 0x000fc400020e0600 */
[----:B------:R-:W-:Y:S01]  /*d8d0*/  STL [R1+0x61c], R4 ;  /* 0x00061c0401007387 */ /* 0x000fe20000100800 */
[-C--:B------:R-:W-:Y:S01]  /*d8e0*/  IADD3 R23, P4, R23, R3.reuse, RZ ;  /* 0x0000000317177210 */ /* 0x080fe20007f9e0ff */
[----:B------:R-:W-:Y:S01]  /*d8f0*/  STL [R1+0x614], R2 ;  /* 0x0006140201007387 */ /* 0x000fe20000100800 */
[--C-:B------:R-:W-:Y:S02]  /*d900*/  IMAD.X R15, R15, 0x1, R0.reuse, P5 ;  /* 0x000000010f0f7824 */ /* 0x100fe400028e0600 */
[----:B------:R-:W-:Y:S01]  /*d910*/  STL [R1+0x638], R20 ;  /* 0x0006381401007387 */ /* 0x000fe20000100800 */
[-C--:B------:R-:W-:Y:S01]  /*d920*/  IADD3 R19, P5, R19, R3.reuse, RZ ;  /* 0x0000000313137210 */ /* 0x080fe20007fbe0ff */
[----:B------:R-:W-:Y:S01]  /*d930*/  STL [R1+0x60c], R21 ;  /* 0x00060c1501007387 */ /* 0x000fe20000100800 */
[----:B------:R-:W-:Y:S02]  /*d940*/  STL [R1+0x630], R22 ;  /* 0x0006301601007387 */ /* 0x000fe40000100800 */
[----:B------:R-:W-:Y:S02]  /*d950*/  STL [R1+0x604], R23 ;  /* 0x0006041701007387 */ /* 0x000fe40000100800 */
[----:B------:R-:W-:Y:S01]  /*d960*/  STL [R1+0x628], R15 ;  /* 0x0006280f01007387 */ /* 0x000fe20000100800 */
[----:B------:R-:W-:Y:S01]  /*d970*/  STL [R1+0x5fc], R19 ;  /* 0x0005fc1301007387 */ /* 0x000fe20000100800 */
[----:B------:R-:W-:Y:S02]  /*d980*/  STL [R1+0x620], R16 ;  /* 0x0006201001007387 */ /* 0x000fe40000100800 */
[----:B------:R-:W-:Y:S02]  /*d990*/  STL [R1+0x5f4], R17 ;  /* 0x0005f41101007387 */ /* 0x000fe40000100800 */
[----:B------:R-:W-:Y:S02]  /*d9a0*/  STL [R1+0x618], R18 ;  /* 0x0006181201007387 */ /* 0x000fe40000100800 */
[--C-:B------:R-:W-:Y:S01]  /*d9b0*/  IMAD.X R29, R29, 0x1, R0.reuse, P3 ;  /* 0x000000011d1d7824 */ /* 0x100fe200018e0600 */
[----:B------:R-:W-:Y:S01]  /*d9c0*/  STL [R1+0x5ec], R14 ;  /* 0x0005ec0e01007387 */ /* 0x000fe20000100800 */
[----:B------:R-:W-:Y:S02]  /*d9d0*/  STL [R1+0x610], R13 ;  /* 0x0006100d01007387 */ /* 0x000fe40000100800 */
[----:B------:R0:W-:Y:S01]  /*d9e0*/  STL [R1+0x7f4], R3 ;  /* 0x0007f40301007387 */ /* 0x0001e20000100800 */
[----:B------:R-:W-:Y:S01]  /*d9f0*/  IADD3 R28, P3, R28, R3, RZ ;  /* 0x000000031c1c7210 */ /* 0x000fe20007f7e0ff */
[----:B------:R-:W-:Y:S04]  /*da00*/  STL [R1+0x5e4], R12 ;  /* 0x0005e40c01007387 */ /* 0x000fe80000100800 */
[----:B0-----:R-:W2:Y:S01]  /*da10*/  LDL.LU R3, [R1+0x600] ;  /* 0x0006000001037983 */ /* 0x001ea20000300800 */
[----:B------:R-:W-:Y:S02]  /*da20*/  STL [R1+0x608], R29 ;  /* 0x0006081d01007387 */ /* 0x000fe40000100800 */
[----:B------:R-:W3:Y:S02]  /*da30*/  LDL.LU R6, [R1+0x5f0] ;  /* 0x0005f00001067983 */ /* 0x000ee40000300800 */
[----:B------:R-:W-:Y:S01]  /*da40*/  STL [R1+0x5dc], R28 ;  /* 0x0005dc1c01007387 */ /* 0x000fe20000100800 */
[----:B---3--:R0:W-:Y:S04]  /*da50*/  STL [R1+0x7e8], R6 ;  /* 0x0007e80601007387 */ /* 0x0081e80000100800 */
[----:B0-----:R-:W3:Y:S04]  /*da60*/  LDL.LU R6, [R1+0x5cc] ;  /* 0x0005cc0001067983 */ /* 0x001ee80000300800 */
[----:B---3--:R0:W-:Y:S04]  /*da70*/  STL [R1+0x7ec], R6 ;  /* 0x0007ec0601007387 */ /* 0x0081e80000100800 */
[----:B0-----:R-:W3:Y:S01]  /*da80*/  LDL.LU R6, [R1+0x5f8] ;  /* 0x0005f80001067983 */ /* 0x001ee20000300800 */
[----:B------:R-:W-:Y:S01]  /*da90*/  ISETP.NE.U32.AND P0, PT, R7, R27, PT ;  /* 0x0000001b0700720c */ /* 0x000fe20003f05070 */
[----:B--2---:R-:W-:-:S02]  /*daa0*/  IMAD.X R3, R3, 0x1, R0, P4 ;  /* 0x0000000103037824 */ /* 0x004fc400020e0600 */
[----:B---3--:R0:W-:Y:S04]  /*dab0*/  STL [R1+0x7f0], R6 ;  /* 0x0007f00601007387 */ /* 0x0081e80000100800 */
[----:B0-----:R-:W2:Y:S01]  /*dac0*/  LDL.LU R6, [R1+0x5d4] ;  /* 0x0005d40001067983 */ /* 0x001ea20000300800 */
[----:B------:R-:W3:Y:S02]  /*dad0*/  LDL.LU R8, [R1+0x5c4] ;  /* 0x0005c40001087983 */ /* 0x000ee40000300800 */
[----:B------:R-:W4:Y:S02]  /*dae0*/  LDL.LU R24, [R1+0x5e8] ;  /* 0x0005e80001187983 */ /* 0x000f240000300800 */
[----:B------:R-:W2:Y:S01]  /*daf0*/  LDL.LU R25, [R1+0x5bc] ;  /* 0x0005bc0001197983 */ /* 0x000ea20000300800 */
[----:B------:R-:W2:Y:S01]  /*db00*/  LDL.LU R26, [R1+0x5e0] ;  /* 0x0005e000011a7983 */ /* 0x000ea20000300800 */
[----:B------:R-:W2:Y:S02]  /*db10*/  LDL.LU R27, [R1+0x5b4] ;  /* 0x0005b400011b7983 */ /* 0x000ea40000300800 */
[----:B------:R-:W2:Y:S02]  /*db20*/  LDL.LU R7, [R1+0x5d8] ;  /* 0x0005d80001077983 */ /* 0x000ea40000300800 */
        /* <DEDUP_REMOVED lines=21> */
[----:B0-----:R-:W2:Y:S02]  /*dc80*/  LDL.LU R3, [R1+0x7f4] ;  /* 0x0007f40001037983 */ /* 0x001ea40000300800 */
[----:B--2---:R-:W-:-:S05]  /*dc90*/  IADD3 R6, P4, R6, R3, RZ ;  /* 0x0000000306067210 */ /* 0x004fca0007f9e0ff */
[----:B------:R0:W-:Y:S04]  /*dca0*/  STL [R1+0x5d4], R6 ;  /* 0x0005d40601007387 */ /* 0x0001e80000100800 */
[----:B0-----:R-:W2:Y:S02]  /*dcb0*/  LDL.LU R6, [R1+0x7f0] ;  /* 0x0007f00001067983 */ /* 0x001ea40000300800 */
[----:B--2---:R-:W-:-:S05]  /*dcc0*/  IMAD.X R6, R6, 0x1, R0, P5 ;  /* 0x0000000106067824 */ /* 0x004fca00028e0600 */
[----:B------:R0:W-:Y:S04]  /*dcd0*/  STL [R1+0x5f8], R6 ;  /* 0x0005f80601007387 */ /* 0x0001e80000100800 */
[----:B0-----:R-:W2:Y:S02]  /*dce0*/  LDL.LU R6, [R1+0x7ec] ;  /* 0x0007ec0001067983 */ /* 0x001ea40000300800 */
[----:B--2---:R-:W-:-:S05]  /*dcf0*/  IADD3 R6, P5, R6, R3, RZ ;  /* 0x0000000306067210 */ /* 0x004fca0007fbe0ff */
[----:B------:R0:W-:Y:S04]  /*dd00*/  STL [R1+0x5cc], R6 ;  /* 0x0005cc0601007387 */ /* 0x0001e80000100800 */
[----:B0-----:R-:W2:Y:S01]  /*dd10*/  LDL.LU R6, [R1+0x7e8] ;  /* 0x0007e80001067983 */ /* 0x001ea20000300800 */
[--C-:B----4-:R-:W-:Y:S01]  /*dd20*/  IMAD.X R24, R24, 0x1, R0.reuse, P1 ;  /* 0x0000000118187824 */ /* 0x110fe200008e0600 */
[-C--:B------:R-:W-:Y:S01]  /*dd30*/  IADD3 R25, P1, R25, R3.reuse, RZ ;  /* 0x0000000319197210 */ /* 0x080fe20007f3e0ff */
[--C-:B------:R-:W-:Y:S01]  /*dd40*/  IMAD.X R26, R26, 0x1, R0.reuse, P2 ;  /* 0x000000011a1a7824 */ /* 0x100fe200010e0600 */
        /* <DEDUP_REMOVED lines=16> */
[----:B------:R-:W-:Y:S01]  /*de50*/  IADD3 R13, P5, R13, R3, RZ ;  /* 0x000000030d0d7210 */ /* 0x000fe20007fbe0ff */
[----:B------:R-:W-:-:S02]  /*de60*/  IMAD.X R28, R28, 0x1, R0, P1 ;  /* 0x000000011c1c7824 */ /* 0x000fc400008e0600 */
[----:B--2---:R-:W-:Y:S01]  /*de70*/  IMAD.X R6, R6, 0x1, R0, P6 ;  /* 0x0000000106067824 */ /* 0x004fe200030e0600 */
[----:B---3--:R-:W-:-:S04]  /*de80*/  IADD3 R8, P6, R8, R3, RZ ;  /* 0x0000000308087210 */ /* 0x008fc80007fde0ff */
        /* <DEDUP_REMOVED lines=10> */
[----:B------:R-:W-:Y:S01]  /*df30*/  IADD3 R20, P6, R20, R3, RZ ;  /* 0x0000000314147210 */ /* 0x000fe20007fde0ff */
[----:B------:R-:W-:Y:S02]  /*df40*/  STL [R1+0x5a4], R11 ;  /* 0x0005a40b01007387 */ /* 0x000fe40000100800 */
[----:B------:R-:W-:Y:S01]  /*df50*/  STL [R1+0x5c8], R5 ;  /* 0x0005c80501007387 */ /* 0x000fe20000100800 */
[----:B------:R-:W-:Y:S01]  /*df60*/  STL [R1+0x59c], R4 ;  /* 0x00059c0401007387 */ /* 0x000fe20000100800 */
[----:B------:R-:W-:Y:S02]  /*df70*/  STL [R1+0x5c0], R2 ;  /* 0x0005c00201007387 */ /* 0x000fe40000100800 */
        /* <DEDUP_REMOVED lines=8> */
[----:B------:R-:W-:-:S02]  /*e000*/  IMAD.X R12, R12, 0x1, R0, P6 ;  /* 0x000000010c0c7824 */ /* 0x000fc400030e0600 */
[----:B------:R-:W-:Y:S01]  /*e010*/  STL [R1+0x574], R18 ;  /* 0x0005741201007387 */ /* 0x000fe20000100800 */
[-C--:B------:R-:W-:Y:S01]  /*e020*/  IADD3 R29, P6, R29, R3.reuse, RZ ;  /* 0x000000031d1d7210 */ /* 0x080fe20007fde0ff */
[----:B------:R-:W-:Y:S01]  /*e030*/  STL [R1+0x598], R14 ;  /* 0x0005980e01007387 */ /* 0x000fe20000100800 */
[----:B------:R-:W-:Y:S02]  /*e040*/  STL [R1+0x56c], R13 ;  /* 0x00056c0d01007387 */ /* 0x000fe40000100800 */
[----:B------:R0:W-:Y:S02]  /*e050*/  STL [R1+0x7e4], R0 ;  /* 0x0007e40001007387 */ /* 0x0001e40000100800 */
[----:B------:R-:W-:Y:S01]  /*e060*/  STL [R1+0x590], R12 ;  /* 0x0005900c01007387 */ /* 0x000fe20000100800 */
        /* <DEDUP_REMOVED lines=8> */
[----:B--2---:R-:W-:-:S03]  /*e0f0*/  IADD3 R0, P1, R0, R3, RZ ;  /* 0x0000000300007210 */ /* 0x004fc60007f3e0ff */
        /* <DEDUP_REMOVED lines=30> */
[----:B--2---:R-:W-:-:S05]  /*e2e0*/  IMAD.X R6, R6, 0x1, R0, P2 ;  /* 0x0000000106067824 */ /* 0x004fca00010e0600 */
[----:B------:R0:W-:Y:S04]  /*e2f0*/  STL [R1+0x580], R6 ;  /* 0x0005800601007387 */ /* 0x0001e80000100800 */
[----:B0-----:R-:W2:Y:S02]  /*e300*/  LDL.LU R6, [R1+0x7e0] ;  /* 0x0007e00001067983 */ /* 0x001ea40000300800 */
[----:B--2---:R-:W-:-:S05]  /*e310*/  IADD3 R6, P2, R6, R3, RZ ;  /* 0x0000000306067210 */ /* 0x004fca0007f5e0ff */
[----:B------:R0:W-:Y:S04]  /*e320*/  STL [R1+0x554], R6 ;  /* 0x0005540601007387 */ /* 0x0001e80000100800 */
[----:B0-----:R-:W2:Y:S02]  /*e330*/  LDL.LU R6, [R1+0x7dc] ;  /* 0x0007dc0001067983 */ /* 0x001ea40000300800 */
[----:B--2---:R-:W-:-:S05]  /*e340*/  IMAD.X R6, R6, 0x1, R0, P3 ;  /* 0x0000000106067824 */ /* 0x004fca00018e0600 */
[----:B------:R0:W-:Y:S04]  /*e350*/  STL [R1+0x578], R6 ;  /* 0x0005780601007387 */ /* 0x0001e80000100800 */
[----:B0-----:R-:W2:Y:S01]  /*e360*/  LDL.LU R6, [R1+0x7d8] ;  /* 0x0007d80001067983 */ /* 0x001ea20000300800 */
[--C-:B---3--:R-:W-:Y:S01]  /*e370*/  IMAD.X R8, R8, 0x1, R0.reuse, P4 ;  /* 0x0000000108087824 */ /* 0x108fe200020e0600 */
[-C--:B----4-:R-:W-:Y:S01]  /*e380*/  IADD3 R24, P4, R24, R3.reuse, RZ ;  /* 0x0000000318187210 */ /* 0x090fe20007f9e0ff */
        /* <DEDUP_REMOVED lines=18> */
[----:B------:R-:W-:Y:S01]  /*e4b0*/  IMAD.X R29, R29, 0x1, R0, P4 ;  /* 0x000000011d1d7824 */ /* 0x000fe200020e0600 */
[----:B------:R-:W-:-:S02]  /*e4c0*/  IADD3 R28, P4, R28, R3, RZ ;  /* 0x000000031c1c7210 */ /* 0x000fc40007f9e0ff */
[----:B--2---:R-:W-:-:S05]  /*e4d0*/  IADD3 R6, P3, R6, R3, RZ ;  /* 0x0000000306067210 */ /* 0x004fca0007f7e0ff */
[----:B------:R-:W-:Y:S01]  /*e4e0*/  STL [R1+0x54c], R6 ;  /* 0x00054c0601007387 */ /* 0x000fe20000100800 */
[----:B------:R-:W-:Y:S02]  /*e4f0*/  STL [R1+0x570], R8 ;  /* 0x0005700801007387 */ /* 0x000fe40000100800 */
[----:B------:R-:W-:Y:S02]  /*e500*/  STL [R1+0x544], R24 ;  /* 0x0005441801007387 */ /* 0x000fe40000100800 */
[----:B------:R-:W-:Y:S01]  /*e510*/  STL [R1+0x568], R25 ;  /* 0x0005681901007387 */ /* 0x000fe20000100800 */
[----:B------:R-:W-:Y:S01]  /*e520*/  STL [R1+0x53c], R26 ;  /* 0x00053c1a01007387 */ /* 0x000fe20000100800 */
        /* <DEDUP_REMOVED lines=16> */
[----:B------:R-:W-:-:S02]  /*e630*/  IMAD.X R13, R13, 0x1, R0, P3 ;  /* 0x000000010d0d7824 */ /* 0x000fc400018e0600 */
[----:B------:R-:W-:Y:S02]  /*e640*/  STL [R1+0x528], R16 ;  /* 0x0005281001007387 */ /* 0x000fe40000100800 */
[----:B------:R-:W-:Y:S01]  /*e650*/  STL [R1+0x4fc], R17 ;  /* 0x0004fc1101007387 */ /* 0x000fe20000100800 */
[----:B------:R-:W-:Y:S01]  /*e660*/  IADD3 R12, P3, R12, R3, RZ ;  /* 0x000000030c0c7210 */ /* 0x000fe20007f7e0ff */
[----:B------:R-:W-:Y:S01]  /*e670*/  STL [R1+0x520], R18 ;  /* 0x0005201201007387 */ /* 0x000fe20000100800 */
[----:B------:R-:W-:Y:S02]  /*e680*/  STL [R1+0x4f4], R14 ;  /* 0x0004f40e01007387 */ /* 0x000fe40000100800 */
[----:B------:R-:W-:Y:S02]  /*e690*/  STL [R1+0x518], R13 ;  /* 0x0005180d01007387 */ /* 0x000fe40000100800 */
[----:B------:R0:W-:Y:S01]  /*e6a0*/  STL [R1+0x7d4], R3 ;  /* 0x0007d40301007387 */ /* 0x0001e20000100800 */
        /* <DEDUP_REMOVED lines=9> */
[----:B--2---:R-:W-:-:S03]  /*e740*/  IMAD.X R3, R3, 0x1, R0, P5 ;  /* 0x0000000103037824 */ /* 0x004fc600028e0600 */
        /* <DEDUP_REMOVED lines=547> */
[----:B------:R-:W-:Y:S01]  /*10980*/  IADD3 R2, P2, R2, R3, RZ ;  /* 0x0000000302027210 */ /* 0x000fe20007f5e0ff */
[----:B------:R-:W-:Y:S01]  /*10990*/  IMAD.X R19, R19, 0x1, R0, P3 ;  /* 0x0000000113137824 */ /* 0x000fe200018e0600 */
[----:B------:R-:W-:-:S02]  /*109a0*/  IADD3 R15, P3, R15, UR8, RZ ;  /* 0x000000080f0f7c10 */ /* 0x000fc4000ff7e0ff */
[----:B--2---:R-:W-:-:S05]  /*109b0*/  IADD3 R8, P6, R8, R3, RZ ;  /* 0x0000000308087210 */ /* 0x004fca0007fde0ff */
[----:B------:R0:W-:Y:S04]  /*109c0*/  STL [R1+0x6e0], R8 ;  /* 0x0006e00801007387 */ /* 0x0001e80000100800 */
[----:B0-----:R0:W5:Y:S01]  /*109d0*/  LDL.LU R8, [R1+0x774] ;  /* 0x0007740001087983 */ /* 0x0011620000300800 */
[----:B------:R1:W-:Y:S03]  /*109e0*/  STL [R1+0x690], R6 ;  /* 0x0006900601007387 */ /* 0x0003e60000100800 */
[----:B-1----:R0:W5:Y:S01]  /*109f0*/  LDL.LU R6, [R1+0x770] ;  /* 0x0007700001067983 */ /* 0x0021620000300800 */
[----:B------:R1:W-:Y:S03]  /*10a00*/  STL [R1+0x6e8], R5 ;  /* 0x0006e80501007387 */ /* 0x0003e60000100800 */
[----:B-1----:R-:W2:Y:S01]  /*10a10*/  LDL.LU R5, [R1+0x76c] ;  /* 0x00076c0001057983 */ /* 0x002ea20000300800 */
[----:B------:R1:W-:Y:S03]  /*10a20*/  STL [R1+0x6b4], R4 ;  /* 0x0006b40401007387 */ /* 0x0003e60000100800 */
[----:B-1----:R-:W3:Y:S01]  /*10a30*/  LDL.LU R4, [R1+0x768] ;  /* 0x0007680001047983 */ /* 0x002ee20000300800 */
[----:B------:R-:W4:Y:S02]  /*10a40*/  LDL.LU R3, [R1+0x764] ;  /* 0x0007640001037983 */ /* 0x000f240000300800 */
[----:B------:R1:W-:Y:S02]  /*10a50*/  STL [R1+0x70c], R2 ;  /* 0x00070c0201007387 */ /* 0x0003e40000100800 */
[----:B-1----:R-:W2:Y:S01]  /*10a60*/  LDL.LU R2, [R1+0x760] ;  /* 0x0007600001027983 */ /* 0x002ea20000300800 */
[----:B------:R-:W-:-:S02]  /*10a70*/  IMAD.X R14, R14, 0x1, R0, P4 ;  /* 0x000000010e0e7824 */ /* 0x000fc400020e0600 */
[----:B------:R1:W-:Y:S01]  /*10a80*/  STL [R1+0x6bc], R19 ;  /* 0x0006bc1301007387 */ /* 0x0003e20000100800 */
[----:B------:R-:W-:Y:S01]  /*10a90*/  IADD3 R13, P4, R13, UR8, RZ ;  /* 0x000000080d0d7c10 */ /* 0x000fe2000ff9e0ff */
[--C-:B------:R-:W-:Y:S01]  /*10aa0*/  IMAD.X R12, R12, 0x1, R0.reuse, P5 ;  /* 0x000000010c0c7824 */ /* 0x100fe200028e0600 */
[----:B------:R-:W-:Y:S01]  /*10ab0*/  IADD3 R29, P5, R29, UR8, RZ ;  /* 0x000000081d1d7c10 */ /* 0x000fe2000ffbe0ff */
[--C-:B------:R-:W-:Y:S01]  /*10ac0*/  IMAD.X R28, R28, 0x1, R0.reuse, P6 ;  /* 0x000000011c1c7824 */ /* 0x100fe200030e0600 */
[----:B-1----:R0:W5:Y:S01]  /*10ad0*/  LDL.LU R19, [R1+0x75c] ;  /* 0x00075c0001137983 */ /* 0x0021620000300800 */
[----:B------:R1:W-:Y:S01]  /*10ae0*/  STL [R1+0x708], R15 ;  /* 0x0007080f01007387 */ /* 0x0003e20000100800 */
[----:B------:R-:W-:Y:S01]  /*10af0*/  IADD3 R24, P6, R24, UR8, RZ ;  /* 0x0000000818187c10 */ /* 0x000fe2000ffde0ff */
[--C-:B------:R-:W-:Y:S01]  /*10b00*/  IMAD.X R25, R25, 0x1, R0.reuse, P1 ;  /* 0x0000000119197824 */ /* 0x100fe200008e0600 */
[----:B------:R-:W-:Y:S01]  /*10b10*/  IADD3 R26, P1, R26, UR8, RZ ;  /* 0x000000081a1a7c10 */ /* 0x000fe2000ff3e0ff */
[----:B-1----:R0:W5:Y:S01]  /*10b20*/  LDL.LU R15, [R1+0x758] ;  /* 0x00075800010f7983 */ /* 0x0021620000300800 */
[----:B------:R1:W-:Y:S02]  /*10b30*/  STL [R1+0x6c4], R14 ;  /* 0x0006c40e01007387 */ /* 0x0003e40000100800 */
[----:B------:R-:W-:Y:S01]  /*10b40*/  IMAD.X R27, R27, 0x1, R0, P2 ;  /* 0x000000011b1b7824 */ /* 0x000fe200010e0600 */
[----:B------:R-:W-:Y:S01]  /*10b50*/  IADD3 R7, P2, R7, UR8, RZ ;  /* 0x0000000807077c10 */ /* 0x000fe2000ff5e0ff */
[----:B-1----:R0:W5:Y:S01]  /*10b60*/  LDL.LU R14, [R1+0x754] ;  /* 0x00075400010e7983 */ /* 0x0021620000300800 */
[----:B------:R1:W-:Y:S01]  /*10b70*/  STL [R1+0x700], R13 ;  /* 0x0007000d01007387 */ /* 0x0003e20000100800 */
[----:B------:R-:W-:Y:S01]  /*10b80*/  IADD3.X R9, R9, UR5, RZ, P3, !PT ;  /* 0x0000000509097c10 */ /* 0x000fe20009ffe4ff */
[----:B------:R-:W-:Y:S01]  /*10b90*/  IADD3 R10, P3, R10, UR8, RZ ;  /* 0x000000080a0a7c10 */ /* 0x000fe2000ff7e0ff */
[----:B-1----:R0:W5:Y:S01]  /*10ba0*/  LDL.LU R13, [R1+0x750] ;  /* 0x00075000010d7983 */ /* 0x0021620000300800 */
[----:B------:R1:W-:Y:S01]  /*10bb0*/  STL [R1+0x6b0], R12 ;  /* 0x0006b00c01007387 */ /* 0x0003e20000100800 */
[----:B------:R-:W-:Y:S01]  /*10bc0*/  IADD3.X R11, R11, UR5, RZ, P4, !PT ;  /* 0x000000050b0b7c10 */ /* 0x000fe2000a7fe4ff */
[----:B------:R-:W-:Y:S01]  /*10bd0*/  IADD3 R20, P4, R20, UR8, RZ ;  /* 0x0000000814147c10 */ /* 0x000fe2000ff9e0ff */
[----:B-1----:R0:W5:Y:S01]  /*10be0*/  LDL.LU R12, [R1+0x74c] ;  /* 0x00074c00010c7983 */ /* 0x0021620000300800 */
[----:B------:R1:W-:Y:S01]  /*10bf0*/  STL [R1+0x6f8], R29 ;  /* 0x0006f81d01007387 */ /* 0x0003e20000100800 */
[----:B------:R-:W-:-:S02]  /*10c00*/  IADD3.X R21, R21, UR5, RZ, P5, !PT ;  /* 0x0000000515157c10 */ /* 0x000fc4000affe4ff */
[----:B------:R-:W-:Y:S01]  /*10c10*/  IADD3.X R22, R22, UR5, RZ, P6, !PT ;  /* 0x0000000516167c10 */ /* 0x000fe2000b7fe4ff */
[----:B-1----:R0:W5:Y:S01]  /*10c20*/  LDL.LU R29, [R1+0x748] ;  /* 0x00074800011d7983 */ /* 0x0021620000300800 */
[----:B------:R1:W-:Y:S02]  /*10c30*/  STL [R1+0x6d4], R28 ;  /* 0x0006d41c01007387 */ /* 0x0003e40000100800 */
[----:B------:R-:W-:Y:S02]  /*10c40*/  STL [R1+0x6f0], R24 ;  /* 0x0006f01801007387 */ /* 0x000fe40000100800 */
[----:B------:R-:W-:Y:S01]  /*10c50*/  STL [R1+0x6dc], R25 ;  /* 0x0006dc1901007387 */ /* 0x000fe20000100800 */
[----:B------:R-:W-:Y:S01]  /*10c60*/  STL [R1+0x6d0], R26 ;  /* 0x0006d01a01007387 */ /* 0x000fe20000100800 */
[----:B------:R-:W-:Y:S02]  /*10c70*/  STL [R1+0x6e4], R27 ;  /* 0x0006e41b01007387 */ /* 0x000fe40000100800 */
[----:B------:R-:W-:Y:S02]  /*10c80*/  STL [R1+0x2f4], R7 ;  /* 0x0002f40701007387 */ /* 0x000fe40000100800 */
[----:B------:R-:W-:Y:S01]  /*10c90*/  STL [R1+0x704], R9 ;  /* 0x0007040901007387 */ /* 0x000fe20000100800 */
[----:B------:R-:W-:Y:S01]  /*10ca0*/  STL [R1+0x2ec], R10 ;  /* 0x0002ec0a01007387 */ /* 0x000fe20000100800 */
[----:B------:R-:W-:-:S03]  /*10cb0*/  IADD3.X R23, R23, UR5, RZ, P1, !PT ;  /* 0x0000000517177c10 */ /* 0x000fc60008ffe4ff */
[----:B-1----:R-:W1:Y:S01]  /*10cc0*/  S2R R28, SR_TID.X ;  /* 0x00000000001c7919 */ /* 0x002e620000002100 */
[----:B------:R3:W-:Y:S01]  /*10cd0*/  STL [R1+0x6fc], R11 ;  /* 0x0006fc0b01007387 */ /* 0x0007e20000100800 */
[----:B------:R-:W-:Y:S01]  /*10ce0*/  IADD3.X R16, R16, UR5, RZ, P2, !PT ;  /* 0x0000000510107c10 */ /* 0x000fe200097fe4ff */
[----:B------:R0:W-:Y:S01]  /*10cf0*/  STL [R1+0x2e4], R20 ;  /* 0x0002e41401007387 */ /* 0x0001e20000100800 */
[----:B------:R-:W-:Y:S01]  /*10d00*/  IADD3.X R17, R17, UR5, RZ, P3, !PT ;  /* 0x0000000511117c10 */ /* 0x000fe20009ffe4ff */
[----:B------:R0:W-:Y:S01]  /*10d10*/  STL [R1+0x6f4], R21 ;  /* 0x0006f41501007387 */ /* 0x0001e20000100800 */
[----:B------:R0:W-:Y:S01]  /*10d20*/  STL [R1+0x6ec], R22 ;  /* 0x0006ec1601007387 */ /* 0x0001e20000100800 */
[----:B------:R-:W-:Y:S01]  /*10d30*/  IADD3.X R18, R18, UR5, RZ, P4, !PT ;  /* 0x0000000512127c10 */ /* 0x000fe2000a7fe4ff */
[----:B------:R0:W-:Y:S01]  /*10d40*/  STL [R1+0x2f8], R23 ;  /* 0x0002f81701007387 */ /* 0x0001e20000100800 */
[----:B------:R0:W-:Y:S01]  /*10d50*/  STL [R1+0x2f0], R16 ;  /* 0x0002f01001007387 */ /* 0x0001e20000100800 */
[----:B------:R0:W-:Y:S01]  /*10d60*/  STL [R1+0x2e8], R17 ;  /* 0x0002e81101007387 */ /* 0x0001e20000100800 */
[----:B-1----:R-:W-:-:S05]  /*10d70*/  LOP3.LUT R28, R28, 0xff, RZ, 0xc0, !PT ;  /* 0x000000ff1c1c7812 */ /* 0x002fca00078ec0ff */
[----:B------:R-:W-:Y:S02]  /*10d80*/  IMAD.SHL.U32 R28, R28, 0x2, RZ ;  /* 0x000000021c1c7824 */ /* 0x000fe400078e00ff */
[----:B---3--:R-:W-:Y:S02]  /*10d90*/  IMAD.MOV.U32 R11, RZ, RZ, R4 ;  /* 0x000000ffff0b7224 */ /* 0x008fe400078e0004 */
[----:B--2---:R-:W-:Y:S02]  /*10da0*/  IMAD.MOV.U32 R10, RZ, RZ, R2 ;  /* 0x000000ffff0a7224 */ /* 0x004fe400078e0002 */
[----:B----4-:R-:W-:Y:S02]  /*10db0*/  IMAD.MOV.U32 R2, RZ, RZ, R3 ;  /* 0x000000ffff027224 */ /* 0x010fe400078e0003 */
[----:B------:R-:W-:-:S05]  /*10dc0*/  IMAD.MOV.U32 R3, RZ, RZ, R5 ;  /* 0x000000ffff037224 */ /* 0x000fca00078e0005 */
[----:B------:R0:W-:Y:S01]  /*10dd0*/  STL.64 [R1+0x1c0], R2 ;  /* 0x0001c00201007387 */ /* 0x0001e20000100a00 */
[----:B------:R0:W-:Y:S02]  /*10de0*/  STL [R1+0x2e0], R18 ;  /* 0x0002e01201007387 */ /* 0x0001e40000100800 */
[----:B------:R0:W-:Y:S01]  /*10df0*/  STL.64 [R1+0x1c8], R10 ;  /* 0x0001c80a01007387 */ /* 0x0001e20000100a00 */
[----:B------:R-:W-:Y:S01]  /*10e00*/  @!P0 CALL.REL.NOINC `(.L_x_2) ;  /* 0x0000001000008944 */ /* 0x000fe20003c00000 */
[----:B------:R-:W-:Y:S05]  /*10e10*/  BRA `(.L_x_3) ;  /* 0xffff270000007947 */ /* 0x000fea000383ffff */
.L_x_2:
[----:B------:R-:W2:Y:S04]  /*10e20*/  LDL.LU R7, [R1+0x128] ;  /* 0x0001280001077983 */ /* 0x000ea80000300800 */
[----:B--2---:R1:W-:Y:S04]  /*10e30*/  STL [R1+0x794], R7 ;  /* 0x0007940701007387 */ /* 0x0043e80000100800 */
[----:B-1----:R-:W2:Y:S04]  /*10e40*/  LDL.LU R7, [R1+0x100] ;  /* 0x0001000001077983 */ /* 0x002ea80000300800 */
        /* <DEDUP_REMOVED lines=12> */
[----:B--2---:R1:W-:Y:S02]  /*10f10*/  STL [R1+0x7cc], R7 ;  /* 0x0007cc0701007387 */ /* 0x0043e40000100800 */
[----:B-1---5:R-:W-:-:S02]  /*10f20*/  IMAD.MOV.U32 R7, RZ, RZ, R6 ;  /* 0x000000ffff077224 */ /* 0x022fc400078e0006 */
        /* <DEDUP_REMOVED lines=18> */
[----:B------:R-:W2:Y:S01]  /*11050*/  LDL.LU R5, [R1+0x138] ;  /* 0x0001380001057983 */ /* 0x000ea20000300800 */
[----:B-1----:R-:W-:-:S03]  /*11060*/  IMAD.MOV.U32 R6, RZ, RZ, R8 ;  /* 0x000000ffff067224 */ /* 0x002fc600078e0008 */
[----:B--2---:R1:W-:Y:S04]  /*11070*/  STL [R1+0x78c], R5 ;  /* 0x00078c0501007387 */ /* 0x0043e80000100800 */
[----:B-1----:R-:W2:Y:S04]  /*11080*/  LDL.LU R5, [R1+0xfc] ;  /* 0x0000fc0001057983 */ /* 0x002ea80000300800 */
[----:B------:R-:W3:Y:S04]  /*11090*/  LDL.LU R4, [R1+0x148] ;  /* 0x0001480001047983 */ /* 0x000ee80000300800 */
[----:B---3--:R1:W-:Y:S04]  /*110a0*/  STL [R1+0x788], R4 ;  /* 0x0007880401007387 */ /* 0x0083e80000100800 */
[----:B-1----:R-:W3:Y:S04]  /*110b0*/  LDL.LU R4, [R1+0x13c] ;  /* 0x00013c0001047983 */ /* 0x002ee80000300800 */
[----:B0-----:R-:W4:Y:S04]  /*110c0*/  LDL.LU R11, [R1+0x120] ;  /* 0x00012000010b7983 */ /* 0x001f280000300800 */
[----:B----4-:R0:W-:Y:S04]  /*110d0*/  STL [R1+0x784], R11 ;  /* 0x0007840b01007387 */ /* 0x0101e80000100800 */
[----:B0-----:R-:W4:Y:S04]  /*110e0*/  LDL.LU R11, [R1+0x14c] ;  /* 0x00014c00010b7983 */ /* 0x001f280000300800 */
[----:B------:R-:W2:Y:S04]  /*110f0*/  LDL.LU R10, [R1+0xf0] ;  /* 0x0000f000010a7983 */ /* 0x000ea80000300800 */
[----:B--2---:R0:W-:Y:S04]  /*11100*/  STL [R1+0x780], R10 ;  /* 0x0007800a01007387 */ /* 0x0041e80000100800 */
[----:B0-----:R-:W2:Y:S04]  /*11110*/  LDL.LU R10, [R1+0x124] ;  /* 0x00012400010a7983 */ /* 0x001ea80000300800 */
[----:B------:R-:W2:Y:S04]  /*11120*/  LDL.LU R9, [R1+0x130] ;  /* 0x0001300001097983 */ /* 0x000ea80000300800 */
[----:B--2---:R0:W-:Y:S04]  /*11130*/  STL [R1+0x77c], R9 ;  /* 0x00077c0901007387 */ /* 0x0041e80000100800 */
[----:B0-----:R-:W2:Y:S04]  /*11140*/  LDL.LU R9, [R1+0xf4] ;  /* 0x0000f40001097983 */ /* 0x001ea80000300800 */
[----:B------:R0:W-:Y:S04]  /*11150*/  STL [R1+0x774], R15 ;  /* 0x0007740f01007387 */ /* 0x0001e80000100800 */
[----:B0-----:R-:W2:Y:S04]  /*11160*/  LDL.LU R15, [R1+0x144] ;  /* 0x00014400010f7983 */ /* 0x001ea80000300800 */
[----:B--2---:R0:W-:Y:S04]  /*11170*/  STL [R1+0x778], R15 ;  /* 0x0007780f01007387 */ /* 0x0041e80000100800 */
[----:B0-----:R-:W2:Y:S04]  /*11180*/  LDL.LU R15, [R1+0x134] ;  /* 0x00013400010f7983 */ /* 0x001ea80000300800 */
[----:B------:R-:W2:Y:S04]  /*11190*/  LDL.LU R8, [R1+0x140] ;  /* 0x0001400001087983 */ /* 0x000ea80000300800 */
[----:B------:R0:W-:Y:S04]  /*111a0*/  STL [R1+0x770], R14 ;  /* 0x0007700e01007387 */ /* 0x0001e80000100800 */
[----:B0-----:R-:W2:Y:S04]  /*111b0*/  LDL.LU R14, [R1+0x15c] ;  /* 0x00015c00010e7983 */ /* 0x001ea80000300800 */
[----:B------:R0:W-:Y:S04]  /*111c0*/  STL [R1+0x76c], R13 ;  /* 0x00076c0d01007387 */ /* 0x0001e80000100800 */
[----:B0-----:R-:W2:Y:S04]  /*111d0*/  LDL.LU R13, [R1+0x16c] ;  /* 0x00016c00010d7983 */ /* 0x001ea80000300800 */
[----:B------:R0:W-:Y:S04]  /*111e0*/  STL [R1+0x768], R12 ;  /* 0x0007680c01007387 */ /* 0x0001e80000100800 */
[----:B0-----:R-:W2:Y:S04]  /*111f0*/  LDL.LU R12, [R1+0x17c] ;  /* 0x00017c00010c7983 */ /* 0x001ea80000300800 */
[----:B------:R0:W-:Y:S04]  /*11200*/  STL [R1+0x764], R19 ;  /* 0x0007641301007387 */ /* 0x0001e80000100800 */
[----:B0-----:R-:W2:Y:S04]  /*11210*/  LDL.LU R19, [R1+0x18c] ;  /* 0x00018c0001137983 */ /* 0x001ea80000300800 */
[----:B------:R-:W2:Y:S04]  /*11220*/  LDL.LU R18, [R1+0x160] ;  /* 0x0001600001127983 */ /* 0x000ea80000300800 */
[----:B--2---:R0:W-:Y:S04]  /*11230*/  STL [R1+0x760], R18 ;  /* 0x0007601201007387 */ /* 0x0041e80000100800 */
        /* <DEDUP_REMOVED lines=16> */
[----:B------:R-:W2:Y:S01]  /*11340*/  LDL.LU R29, [R1+0x1ec] ;  /* 0x0001ec00011d7983 */ /* 0x000ea20000300800 */
[----:B------:R-:W-:-:S03]  /*11350*/  F2FP.BF16.PACK_AB R7, R6, R7 ;  /* 0x000000070607723e */ /* 0x000fc600000010ff */
[----:B--2---:R0:W-:Y:S04]  /*11360*/  STL [R1+0x748], R29 ;  /* 0x0007481d01007387 */ /* 0x0041e80000100800 */
[----:B0-----:R-:W2:Y:S04]  /*11370*/  LDL.LU R29, [R1+0x1bc] ;  /* 0x0001bc00011d7983 */ /* 0x001ea80000300800 */
        /* <DEDUP_REMOVED lines=10> */
[----:B------:R0:W-:Y:S04]  /*11420*/  STL [R1+0x4c], R7 ;  /* 0x00004c0701007387 */ /* 0x0001e80000100800 */
[----:B0-----:R-:W2:Y:S02]  /*11430*/  LDL.LU R7, [R1+0x7cc] ;  /* 0x0007cc0001077983 */ /* 0x001ea40000300800 */
[----:B--2---:R-:W-:-:S02]  /*11440*/  F2FP.BF16.PACK_AB R7, R6, R7 ;  /* 0x000000070607723e */ /* 0x004fc400000010ff */
        /* <DEDUP_REMOVED lines=25> */
[----:B------:R0:W-:Y:S04]  /*115e0*/  STL [R1], R7 ;  /* 0x0000000701007387 */ /* 0x0001e80000100800 */
[----:B0-----:R-:W2:Y:S02]  /*115f0*/  LDL.LU R7, [R1+0x794] ;  /* 0x0007940001077983 */ /* 0x001ea40000300800 */
[----:B--2---:R-:W-:-:S02]  /*11600*/  F2FP.BF16.PACK_AB R7, R6, R7 ;  /* 0x000000070607723e */ /* 0x004fc400000010ff */
[----:B------:R-:W2:Y:S02]  /*11610*/  LDL.LU R6, [R1+0x790] ;  /* 0x0007900001067983 */ /* 0x000ea40000300800 */
[----:B--2---:R-:W-:Y:S02]  /*11620*/  F2FP.BF16.PACK_AB R6, R5, R6 ;  /* 0x000000060506723e */ /* 0x004fe400000010ff */
[----:B------:R-:W3:Y:S02]  /*11630*/  LDL.LU R5, [R1+0x78c] ;  /* 0x00078c0001057983 */ /* 0x000ee40000300800 */
[----:B---3--:R-:W-:Y:S02]  /*11640*/  F2FP.BF16.PACK_AB R5, R4, R5 ;  /* 0x000000050405723e */ /* 0x008fe400000010ff */
[----:B------:R-:W4:Y:S02]  /*11650*/  LDL.LU R4, [R1+0x788] ;  /* 0x0007880001047983 */ /* 0x000f240000300800 */
[----:B----4-:R-:W-:-:S02]  /*11660*/  F2FP.BF16.PACK_AB R4, R11, R4 ;  /* 0x000000040b04723e */ /* 0x010fc400000010ff */
[----:B------:R-:W2:Y:S02]  /*11670*/  LDL.LU R11, [R1+0x784] ;  /* 0x00078400010b7983 */ /* 0x000ea40000300800 */
[----:B--2---:R-:W-:Y:S02]  /*11680*/  F2FP.BF16.PACK_AB R11, R10, R11 ;  /* 0x0000000b0a0b723e */ /* 0x004fe400000010ff */
[----:B------:R-:W2:Y:S02]  /*11690*/  LDL.LU R10, [R1+0x780] ;  /* 0x00078000010a7983 */ /* 0x000ea40000300800 */
[----:B--2---:R-:W-:Y:S02]  /*116a0*/  F2FP.BF16.PACK_AB R10, R9, R10 ;  /* 0x0000000a090a723e */ /* 0x004fe400000010ff */
[----:B------:R-:W2:Y:S02]  /*116b0*/  LDL.LU R9, [R1+0x77c] ;  /* 0x00077c0001097983 */ /* 0x000ea40000300800 */
[----:B--2---:R-:W-:-:S02]  /*116c0*/  F2FP.BF16.PACK_AB R9, R15, R9 ;  /* 0x000000090f09723e */ /* 0x004fc400000010ff */
        /* <DEDUP_REMOVED lines=24> */
[----:B------:R-:W2:Y:S01]  /*11850*/  LDL.LU R29, [R1+0x748] ;  /* 0x00074800011d7983 */ /* 0x000ea20000300800 */
[----:B------:R-:W-:Y:S02]  /*11860*/  F2FP.BF16.PACK_AB R27, R28, R27 ;  /* 0x0000001b1c1b723e */ /* 0x000fe400000010ff */
[----:B------:R-:W-:Y:S02]  /*11870*/  F2FP.BF16.PACK_AB R26, R0, R26 ;  /* 0x0000001a001a723e */ /* 0x000fe400000010ff */
[----:B------:R-:W-:Y:S02]  /*11880*/  F2FP.BF16.PACK_AB R25, R3, R25 ;  /* 0x000000190319723e */ /* 0x000fe400000010ff */
[----:B------:R-:W-:Y:S02]  /*11890*/  F2FP.BF16.PACK_AB R24, R2, R24 ;  /* 0x000000180218723e */ /* 0x000fe400000010ff */
[----:B--2---:R-:W-:Y:S02]  /*118a0*/  F2FP.BF16.PACK_AB R20, R29, R20 ;  /* 0x000000141d14723e */ /* 0x004fe400000010ff */
.L_x_1:
[----:B0-----:R-:W2:Y:S04]  /*118b0*/  LDL.LU R0, [R1+0x73c] ;  /* 0x00073c0001007983 */ /* 0x001ea80000300800 */
[----:B------:R-:W0:Y:S02]  /*118c0*/  S2R R28, SR_TID.X ;  /* 0x00000000001c7919 */ /* 0x000e240000002100 */
[----:B0-----:R-:W-:-:S02]  /*118d0*/  IMAD.SHL.U32 R3, R28, 0x8, RZ ;  /* 0x000000081c037824 */ /* 0x001fc400078e00ff */
[C---:B------:R-:W-:Y:S02]  /*118e0*/  IMAD.SHL.U32 R2, R28.reuse, 0x20, RZ ;  /* 0x000000201c027824 */ /* 0x040fe400078e00ff */
[C---:B------:R-:W-:Y:S01]  /*118f0*/  IMAD.SHL.U32 R29, R28.reuse, 0x4, RZ ;  /* 0x000000041c1d7824 */ /* 0x040fe200078e00ff */
[----:B------:R-:W-:Y:S01]  /*11900*/  LOP3.LUT R3, R3, 0x700, RZ, 0xc0, !PT ;  /* 0x0000070003037812 */ /* 0x000fe200078ec0ff */
[----:B------:R-:W-:Y:S01]  /*11910*/  IMAD.SHL.U32 R28, R28, 0x800, RZ ;  /* 0x000008001c1c7824 */ /* 0x000fe200078e00ff */
[----:B------:R-:W-:Y:S01]  /*11920*/  BAR.SYNC.DEFER_BLOCKING 0x0 ;  /* 0x0000000000007b1d */ /* 0x000fe20000010000 */
[----:B--2---:R-:W-:-:S04]  /*11930*/  LOP3.LUT R0, R0, 0x3000, RZ, 0xc0, !PT ;  /* 0x0000300000007812 */ /* 0x004fc800078ec0ff */
[----:B------:R-:W-:Y:S02]  /*11940*/  LOP3.LUT R2, R0, 0x60, R2, 0xf8, !PT ;  /* 0x0000006000027812 */ /* 0x000fe400078ef802 */
[----:B------:R-:W-:Y:S02]  /*11950*/  LOP3.LUT R0, R3, 0x70, R29, 0xf8, !PT ;  /* 0x0000007003007812 */ /* 0x000fe400078ef81d */
[----:B------:R-:W0:Y:S01]  /*11960*/  S2R R29, SR_TID.X ;  /* 0x00000000001d7919 */ /* 0x000e220000002100 */
[----:B------:R-:W-:Y:S02]  /*11970*/  LOP3.LUT R3, R28, 0x3000, RZ, 0xc0, !PT ;  /* 0x000030001c037812 */ /* 0x000fe400078ec0ff */
[----:B------:R-:W-:-:S05]  /*11980*/  LOP3.LUT R0, R2, R0, RZ, 0x3c, !PT ;  /* 0x0000000002007212 */ /* 0x000fca00078e3cff */
[----:B------:R-:W-:Y:S04]  /*11990*/  STS.128 [R0], R24 ;  /* 0x0000001800007388 */ /* 0x000fe80000000c00 */
[----:B------:R1:W-:Y:S04]  /*119a0*/  STS.128 [R0+0x80], R20 ;  /* 0x0000801400007388 */ /* 0x0003e80000000c00 */
[----:B------:R-:W-:Y:S04]  /*119b0*/  STS.128 [R0+0x800], R16 ;  /* 0x0008001000007388 */ /* 0x000fe80000000c00 */
[----:B------:R-:W-:Y:S01]  /*119c0*/  STS.128 [R0+0x880], R12 ;  /* 0x0008800c00007388 */ /* 0x000fe20000000c00 */
[----:B0-----:R-:W-:-:S03]  /*119d0*/  LOP3.LUT R29, R29, 0xff, RZ, 0xc0, !PT ;  /* 0x000000ff1d1d7812 */ /* 0x001fc600078ec0ff */
[----:B-1----:R-:W2:Y:S02]  /*119e0*/  LDL.LU R20, [R1+0x40] ;  /* 0x0000400001147983 */ /* 0x002ea40000300800 */
[----:B------:R-:W-:Y:S02]  /*119f0*/  IMAD R2, R29, 0x10, R3 ;  /* 0x000000101d027824 */ /* 0x000fe400078e0203 */
[----:B------:R-:W-:Y:S06]  /*11a00*/  BAR.SYNC.DEFER_BLOCKING 0x0 ;  /* 0x0000000000007b1d */ /* 0x000fec0000010000 */
[----:B------:R-:W2:Y:S01]  /*11a10*/  LDL.LU R21, [R1+0x44] ;  /* 0x0000440001157983 */ /* 0x000ea20000300800 */
[----:B------:R-:W-:-:S03]  /*11a20*/  LOP3.LUT R27, R2, 0x40, RZ, 0x3c, !PT ;  /* 0x00000040021b7812 */ /* 0x000fc600078e3cff */
[----:B------:R-:W2:Y:S01]  /*11a30*/  LDL.LU R22, [R1+0x48] ;  /* 0x0000480001167983 */ /* 0x000ea20000300800 */
[----:B------:R-:W-:-:S03]  /*11a40*/  LOP3.LUT R3, R2, 0x20, RZ, 0x3c, !PT ;  /* 0x0000002002037812 */ /* 0x000fc600078e3cff */
[----:B------:R-:W2:Y:S04]  /*11a50*/  LDL.LU R23, [R1+0x4c] ;  /* 0x00004c0001177983 */ /* 0x000ea80000300800 */
[----:B------:R-:W0:Y:S04]  /*11a60*/  LDS.128 R16, [R2] ;  /* 0x0000000002107984 */ /* 0x000e280000000c00 */
[----:B------:R-:W-:Y:S04]  /*11a70*/  LDS.128 R12, [R3] ;  /* 0x00000000030c7984 */ /* 0x000fe80000000c00 */
[----:B0-----:R-:W-:Y:S04]  /*11a80*/  STL.64 [R1+0x20], R16 ;  /* 0x0000201001007387 */ /* 0x001fe80000100a00 */
[----:B------:R-:W-:Y:S04]  /*11a90*/  STL.64 [R1+0x28], R18 ;  /* 0x0000281201007387 */ /* 0x000fe80000100a00 */
[----:B------:R-:W0:Y:S04]  /*11aa0*/  LDS.128 R16, [R27] ;  /* 0x000000001b107984 */ /* 0x000e280000000c00 */
[----:B0-----:R0:W-:Y:S04]  /*11ab0*/  STL.64 [R1+0x770], R16 ;  /* 0x0007701001007387 */ /* 0x0011e80000100a00 */
[----:B------:R-:W-:Y:S04]  /*11ac0*/  STL.64 [R1+0x10], R12 ;  /* 0x0000100c01007387 */ /* 0x000fe80000100a00 */
[----:B------:R-:W-:Y:S01]  /*11ad0*/  STL.64 [R1+0x18], R14 ;  /* 0x0000180e01007387 */ /* 0x000fe20000100a00 */
[----:B0-----:R-:W-:-:S03]  /*11ae0*/  LOP3.LUT R17, R2, 0x60, RZ, 0x3c, !PT ;  /* 0x0000006002117812 */ /* 0x001fc600078e3cff */
[----:B------:R-:W3:Y:S04]  /*11af0*/  LDL R16, [R1+0x714] ;  /* 0x0007140001107983 */ /* 0x000ee80000100800 */
[----:B------:R-:W0:Y:S04]  /*11b00*/  LDS.128 R12, [R17] ;  /* 0x00000000110c7984 */ /* 0x000e280000000c00 */
[----:B------:R-:W-:Y:S06]  /*11b10*/  BAR.SYNC.DEFER_BLOCKING 0x0 ;  /* 0x0000000000007b1d */ /* 0x000fec0000010000 */
[----:B------:R1:W-:Y:S04]  /*11b20*/  STL [R1+0x750], R19 ;  /* 0x0007501301007387 */ /* 0x0003e80000100800 */
[----:B-1----:R-:W4:Y:S04]  /*11b30*/  LDL.LU R19, [R1+0x710] ;  /* 0x0007100001137983 */ /* 0x002f280000300800 */
[----:B------:R1:W-:Y:S04]  /*11b40*/  STS.128 [R0], R8 ;  /* 0x0000000800007388 */ /* 0x0003e80000000c00 */
[----:B0-----:R0:W-:Y:S04]  /*11b50*/  STL.64 [R1+0x778], R12 ;  /* 0x0007780c01007387 */ /* 0x0011e80000100a00 */
[----:B------:R5:W-:Y:S04]  /*11b60*/  STL [R1+0x748], R15 ;  /* 0x0007480f01007387 */ /* 0x000be80000100800 */
[----:B-1----:R-:W3:Y:S04]  /*11b70*/  LDL.LU R8, [R1] ;  /* 0x0000000001087983 */ /* 0x002ee80000300800 */
[----:B------:R-:W3:Y:S04]  /*11b80*/  LDL.LU R9, [R1+0x4] ;  /* 0x0000040001097983 */ /* 0x000ee80000300800 */
[----:B------:R-:W3:Y:S04]  /*11b90*/  LDL.LU R10, [R1+0x8] ;  /* 0x00000800010a7983 */ /* 0x000ee80000300800 */
[----:B------:R-:W3:Y:S04]  /*11ba0*/  LDL.LU R11, [R1+0xc] ;  /* 0x00000c00010b7983 */ /* 0x000ee80000300800 */
[----:B------:R-:W-:Y:S04]  /*11bb0*/  STS.128 [R0+0x80], R4 ;  /* 0x0000800400007388 */ /* 0x000fe80000000c00 */
[----:B0-----:R-:W4:Y:S04]  /*11bc0*/  LDL.LU R13, [R1+0x20] ;  /* 0x00002000010d7983 */ /* 0x001f280000300800 */
[----:B-----5:R-:W5:Y:S04]  /*11bd0*/  LDL.LU R15, [R1+0x718] ;  /* 0x00071800010f7983 */ /* 0x020f680000300800 */
[----:B--2---:R4:W-:Y:S04]  /*11be0*/  STS.128 [R0+0x880], R20 ;  /* 0x0008801400007388 */ /* 0x0049e80000000c00 */
[----:B---3--:R0:W-:Y:S04]  /*11bf0*/  STS.128 [R0+0x800], R8 ;  /* 0x0008000800007388 */ /* 0x0081e80000000c00 */
[----:B------:R-:W-:Y:S06]  /*11c00*/  BAR.SYNC.DEFER_BLOCKING 0x0 ;  /* 0x0000000000007b1d */ /* 0x000fec0000010000 */
[----:B------:R-:W1:Y:S01]  /*11c10*/  LDS.128 R8, [R2] ;  /* 0x0000000002087984 */ /* 0x000e620000000c00 */
[C---:B----4-:R-:W-:Y:S01]  /*11c20*/  IADD3 R20, R19.reuse, 0x1, RZ ;  /* 0x0000000113147810 */ /* 0x050fe20007ffe0ff */
[C---:B0-----:R-:W-:Y:S01]  /*11c30*/  IMAD R0, R16.reuse, c[0x0][0x194], RZ ;  /* 0x0000650010007a24 */ /* 0x041fe200078e02ff */
[----:B------:R-:W-:Y:S01]  /*11c40*/  ISETP.GE.AND P6, PT, R16, c[0x0][0x178], PT ;  /* 0x00005e0010007a0c */ /* 0x000fe20003fc6270 */
[----:B------:R-:W0:Y:S04]  /*11c50*/  LDS.128 R4, [R3] ;  /* 0x0000000003047984 */ /* 0x000e280000000c00 */
[----:B-1----:R1:W-:Y:S04]  /*11c60*/  STL.64 [R1+0x758], R10 ;  /* 0x0007580a01007387 */ /* 0x0023e80000100a00 */
[----:B-1----:R-:W2:Y:S01]  /*11c70*/  LDL.LU R11, [R1+0x10] ;  /* 0x00001000010b7983 */ /* 0x002ea20000300800 */
[----:B------:R-:W-:Y:S01]  /*11c80*/  ISETP.GE.AND P1, PT, R20, c[0x0][0x17c], PT ;  /* 0x00005f0014007a0c */ /* 0x000fe20003f26270 */
[----:B------:R-:W-:Y:S01]  /*11c90*/  IMAD.MOV.U32 R20, RZ, RZ, c[0x0][0x194] ;  /* 0x00006500ff147624 */ /* 0x000fe200078e00ff */
[----:B------:R-:W-:-:S03]  /*11ca0*/  ISETP.GE.AND P5, PT, R19, c[0x0][0x17c], PT ;  /* 0x00005f0013007a0c */ /* 0x000fc60003fa6270 */
[----:B------:R-:W-:Y:S01]  /*11cb0*/  IMAD R20, R20, 0x100, R0 ;  /* 0x0000010014147824 */ /* 0x000fe200078e0200 */
[----:B------:R-:W-:Y:S02]  /*11cc0*/  LEA R2, P0, R0, c[0x0][0x170], 0x1 ;  /* 0x00005c0000027a11 */ /* 0x000fe400078008ff */
[----:B------:R-:W-:Y:S02]  /*11cd0*/  ISETP.LT.AND P6, PT, R19, c[0x0][0x17c], !P6 ;  /* 0x00005f0013007a0c */ /* 0x000fe400077c1270 */
[----:B------:R-:W-:Y:S02]  /*11ce0*/  LEA R28, P2, R20, c[0x0][0x170], 0x1 ;  /* 0x00005c00141c7a11 */ /* 0x000fe400078408ff */
[----:B-----5:R-:W-:Y:S02]  /*11cf0*/  ISETP.LT.AND P5, PT, R15, c[0x0][0x178], !P5 ;  /* 0x00005e000f007a0c */ /* 0x020fe40006fa1270 */
[----:B------:R-:W-:Y:S01]  /*11d00*/  LEA.HI.X.SX32 R3, R0, c[0x0][0x174], 0x1, P0 ;  /* 0x00005d0000037a11 */ /* 0x000fe200000f0eff */
[C---:B------:R-:W-:Y:S01]  /*11d10*/  IMAD R0, R19.reuse, c[0x0][0x198], RZ ;  /* 0x0000660013007a24 */ /* 0x040fe200078e02ff */
[----:B------:R-:W-:-:S02]  /*11d20*/  IADD3 R21, R19, 0x2, RZ ;  /* 0x0000000213157810 */ /* 0x000fc40007ffe0ff */
[----:B------:R-:W-:Y:S01]  /*11d30*/  LEA.HI.X.SX32 R29, R20, c[0x0][0x174], 0x1, P2 ;  /* 0x00005d00141d7a11 */ /* 0x000fe200010f0eff */
[----:B------:R-:W-:Y:S01]  /*11d40*/  IMAD.WIDE R22, R0, 0x2, R2 ;  /* 0x0000000200167825 */ /* 0x000fe200078e0202 */
[----:B------:R-:W-:-:S03]  /*11d50*/  ISETP.GE.AND P4, PT, R21, c[0x0][0x17c], PT ;  /* 0x00005f0015007a0c */ /* 0x000fc60003f86270 */
[----:B------:R-:W-:Y:S01]  /*11d60*/  IMAD.WIDE R20, R0, 0x2, R28 ;  /* 0x0000000200147825 */ /* 0x000fe200078e021c */
[----:B------:R-:W-:Y:S04]  /*11d70*/  @P6 STG.E.U16 [R22.64], R13 ;  /* 0x0000000d16006986 */ /* 0x000fe8000c101506 */
[----:B------:R-:W-:Y:S04]  /*11d80*/  @P5 STG.E.U16 [R20.64], R8 ;  /* 0x0000000814005986 */ /* 0x000fe8000c101506 */
[----:B------:R-:W1:Y:S01]  /*11d90*/  LDS.128 R20, [R27] ;  /* 0x000000001b147984 */ /* 0x000e620000000c00 */
[----:B------:R-:W-:-:S02]  /*11da0*/  ISETP.LT.AND P6, PT, R16, c[0x0][0x178], !P1 ;  /* 0x00005e0010007a0c */ /* 0x000fc40004fc1270 */
[----:B------:R-:W-:Y:S01]  /*11db0*/  IADD3 R0, R0, c[0x0][0x198], RZ ;  /* 0x0000660000007a10 */ /* 0x000fe20007ffe0ff */
[----:B--2---:R2:W-:Y:S04]  /*11dc0*/  STL.64 [R1+0x780], R10 ;  /* 0x0007800a01007387 */ /* 0x0045e80000100a00 */
[----:B0-----:R-:W-:Y:S04]  /*11dd0*/  STL.64 [R1+0x760], R6 ;  /* 0x0007600601007387 */ /* 0x001fe80000100a00 */
[----:B-1----:R0:W-:Y:S01]  /*11de0*/  STL.64 [R1+0x768], R22 ;  /* 0x0007681601007387 */ /* 0x0021e20000100a00 */
[----:B--2---:R-:W-:Y:S01]  /*11df0*/  IMAD.WIDE R10, R0, 0x2, R2 ;  /* 0x00000002000a7825 */ /* 0x004fe200078e0202 */
[----:B0-----:R-:W-:-:S05]  /*11e00*/  PRMT R23, R13, 0x7632, R23 ;  /* 0x000076320d177816 */ /* 0x001fca0000000017 */
[----:B------:R0:W-:Y:S04]  /*11e10*/  @P6 STG.E.U16 [R10.64], R23 ;  /* 0x000000170a006986 */ /* 0x0001e8000c101506 */
[----:B0-----:R-:W2:Y:S01]  /*11e20*/  LDL.LU.64 R10, [R1+0x780] ;  /* 0x00078000010a7983 */ /* 0x001ea20000300a00 */
[C---:B------:R-:W-:Y:S02]  /*11e30*/  ISETP.LT.AND P1, PT, R15.reuse, c[0x0][0x178], !P1 ;  /* 0x00005e000f007a0c */ /* 0x040fe40004f21270 */
[----:B------:R-:W-:Y:S02]  /*11e40*/  ISETP.LT.AND P5, PT, R16, c[0x0][0x178], !P4 ;  /* 0x00005e0010007a0c */ /* 0x000fe400067a1270 */
[----:B------:R-:W-:Y:S02]  /*11e50*/  ISETP.LT.AND P4, PT, R15, c[0x0][0x178], !P4 ;  /* 0x00005e000f007a0c */ /* 0x000fe40006781270 */
[----:B------:R-:W-:-:S02]  /*11e60*/  IADD3 R26, R19, 0x3, RZ ;  /* 0x00000003131a7810 */ /* 0x000fc40007ffe0ff */
[C---:B------:R-:W-:Y:S02]  /*11e70*/  IADD3 R7, R0.reuse, c[0x0][0x198], RZ ;  /* 0x0000660000077a10 */ /* 0x040fe40007ffe0ff */
[C---:B------:R-:W-:Y:S02]  /*11e80*/  IADD3 R24, R19.reuse, 0x4, RZ ;  /* 0x0000000413187810 */ /* 0x040fe40007ffe0ff */
[----:B------:R-:W-:Y:S01]  /*11e90*/  IADD3 R25, R19, 0x5, RZ ;  /* 0x0000000513197810 */ /* 0x000fe20007ffe0ff */
[----:B------:R-:W-:Y:S01]  /*11ea0*/  IMAD.WIDE R12, R0, 0x2, R28 ;  /* 0x00000002000c7825 */ /* 0x000fe200078e021c */
[----:B------:R-:W-:Y:S02]  /*11eb0*/  ISETP.GE.AND P0, PT, R26, c[0x0][0x17c], PT ;  /* 0x00005f001a007a0c */ /* 0x000fe40003f06270 */
[----:B------:R-:W-:Y:S01]  /*11ec0*/  PRMT R22, R8, 0x7632, R22 ;  /* 0x0000763208167816 */ /* 0x000fe20000000016 */
[----:B------:R-:W-:Y:S01]  /*11ed0*/  IMAD.WIDE R26, R7, 0x2, R2 ;  /* 0x00000002071a7825 */ /* 0x000fe200078e0202 */
[----:B------:R-:W-:-:S02]  /*11ee0*/  ISETP.GE.AND P2, PT, R24, c[0x0][0x17c], PT ;  /* 0x00005f0018007a0c */ /* 0x000fc40003f46270 */
[----:B------:R-:W-:Y:S01]  /*11ef0*/  ISETP.GE.AND P3, PT, R25, c[0x0][0x17c], PT ;  /* 0x00005f0019007a0c */ /* 0x000fe20003f66270 */
[C---:B------:R-:W-:Y:S01]  /*11f00*/  IMAD.WIDE R24, R7.reuse, 0x2, R28 ;  /* 0x0000000207187825 */ /* 0x040fe200078e021c */
[----:B------:R0:W-:Y:S01]  /*11f10*/  @P1 STG.E.U16 [R12.64], R22 ;  /* 0x000000160c001986 */ /* 0x0001e2000c101506 */
[----:B------:R-:W-:-:S03]  /*11f20*/  IADD3 R0, R7, c[0x0][0x198], RZ ;  /* 0x0000660007007a10 */ /* 0x000fc60007ffe0ff */
[----:B0-----:R-:W3:Y:S02]  /*11f30*/  LDL.LU.64 R12, [R1+0x778] ;  /* 0x00077800010c7983 */ /* 0x001ee40000300a00 */
[----:B------:R-:W-:Y:S02]  /*11f40*/  IMAD.WIDE R22, R0, 0x2, R28 ;  /* 0x0000000200167825 */ /* 0x000fe400078e021c */
[----:B--2---:R-:W-:Y:S04]  /*11f50*/  @P5 STG.E.U16 [R26.64], R11 ;  /* 0x0000000b1a005986 */ /* 0x004fe8000c101506 */
[----:B------:R0:W-:Y:S04]  /*11f60*/  @P4 STG.E.U16 [R24.64], R4 ;  /* 0x0000000418004986 */ /* 0x0001e8000c101506 */
[----:B------:R1:W2:Y:S01]  /*11f70*/  LDS.128 R24, [R17] ;  /* 0x0000000011187984 */ /* 0x0002a20000000c00 */
[----:B------:R-:W-:-:S02]  /*11f80*/  ISETP.LT.AND P5, PT, R16, c[0x0][0x178], !P0 ;  /* 0x00005e0010007a0c */ /* 0x000fc400047a1270 */
[----:B------:R-:W-:Y:S02]  /*11f90*/  PRMT R6, R11, 0x7632, R6 ;  /* 0x000076320b067816 */ /* 0x000fe40000000006 */
[----:B------:R-:W-:Y:S02]  /*11fa0*/  PRMT R10, R4, 0x7632, R10 ;  /* 0x00007632040a7816 */ /* 0x000fe4000000000a */
[C---:B0-----:R-:W-:Y:S01]  /*11fb0*/  IADD3 R4, R0.reuse, c[0x0][0x198], RZ ;  /* 0x0000660000047a10 */ /* 0x041fe20007ffe0ff */
[----:B-1----:R-:W-:Y:S01]  /*11fc0*/  IMAD.WIDE R16, R0, 0x2, R2 ;  /* 0x0000000200107825 */ /* 0x002fe200078e0202 */
[----:B------:R-:W-:-:S05]  /*11fd0*/  PRMT R0, R6, 0x7610, R0 ;  /* 0x0000761006007816 */ /* 0x000fca0000000000 */
[----:B------:R-:W-:Y:S04]  /*11fe0*/  @P5 STG.E.U16 [R16.64], R0 ;  /* 0x0000000010005986 */ /* 0x000fe8000c101506 */
[----:B--2---:R0:W-:Y:S04]  /*11ff0*/  STL [R1+0x74c], R27 ;  /* 0x00074c1b01007387 */ /* 0x0041e80000100800 */
[----:B0-----:R-:W2:Y:S04]  /*12000*/  LDL.LU R27, [R1+0x714] ;  /* 0x00071400011b7983 */ /* 0x001ea80000300800 */
[----:B------:R-:W4:Y:S01]  /*12010*/  LDL.LU.64 R16, [R1+0x770] ;  /* 0x0007700001107983 */ /* 0x000f220000300a00 */
[----:B------:R-:W-:-:S13]  /*12020*/  ISETP.LT.AND P0, PT, R15, c[0x0][0x178], !P0 ;  /* 0x00005e000f007a0c */ /* 0x000fda0004701270 */
[----:B------:R0:W-:Y:S01]  /*12030*/  @P0 STG.E.U16 [R22.64], R10 ;  /* 0x0000000a16000986 */ /* 0x0001e2000c101506 */
[----:B------:R-:W-:-:S03]  /*12040*/  IADD3 R11, R19, 0x8, RZ ;  /* 0x00000008130b7810 */ /* 0x000fc60007ffe0ff */
[----:B0-----:R-:W5:Y:S01]  /*12050*/  LDL.LU R10, [R1+0x24] ;  /* 0x00002400010a7983 */ /* 0x001f620000300800 */
[----:B------:R-:W-:-:S03]  /*12060*/  ISETP.GE.AND P5, PT, R11, c[0x0][0x17c], PT ;  /* 0x00005f000b007a0c */ /* 0x000fc60003fa6270 */
[----:B------:R-:W3:Y:S01]  /*12070*/  LDL.LU R11, [R1+0x14] ;  /* 0x00001400010b7983 */ /* 0x000ee20000300800 */
[----:B------:R-:W-:Y:S01]  /*12080*/  IMAD.WIDE R6, R4, 0x2, R2 ;  /* 0x0000000204067825 */ /* 0x000fe200078e0202 */
[----:B------:R-:W-:-:S04]  /*12090*/  IADD3 R8, R19, 0x6, RZ ;  /* 0x0000000613087810 */ /* 0x000fc80007ffe0ff */
[----:B------:R-:W-:Y:S02]  /*120a0*/  ISETP.GE.AND P6, PT, R8, c[0x0][0x17c], PT ;  /* 0x00005f0008007a0c */ /* 0x000fe40003fc6270 */
[C---:B------:R-:W-:Y:S02]  /*120b0*/  IADD3 R8, R19.reuse, 0x7, RZ ;  /* 0x0000000713087810 */ /* 0x040fe40007ffe0ff */
[C---:B------:R-:W-:Y:S02]  /*120c0*/  IADD3 R0, R19.reuse, 0x9, RZ ;  /* 0x0000000913007810 */ /* 0x040fe40007ffe0ff */
[----:B------:R-:W-:Y:S02]  /*120d0*/  ISETP.GE.AND P1, PT, R8, c[0x0][0x17c], PT ;  /* 0x00005f0008007a0c */ /* 0x000fe40003f26270 */
[----:B------:R-:W-:Y:S02]  /*120e0*/  IADD3 R8, R19, 0xd, RZ ;  /* 0x0000000d13087810 */ /* 0x000fe40007ffe0ff */
[----:B--2---:R-:W-:-:S02]  /*120f0*/  ISETP.LT.AND P4, PT, R27, c[0x0][0x178], !P2 ;  /* 0x00005e001b007a0c */ /* 0x004fc40005781270 */
[----:B------:R-:W-:Y:S02]  /*12100*/  ISETP.LT.AND P2, PT, R15, c[0x0][0x178], !P2 ;  /* 0x00005e000f007a0c */ /* 0x000fe40005741270 */
[----:B------:R-:W-:Y:S02]  /*12110*/  ISETP.LT.AND P0, PT, R27, c[0x0][0x178], !P3 ;  /* 0x00005e001b007a0c */ /* 0x000fe40005f01270 */
[----:B------:R-:W-:-:S07]  /*12120*/  ISETP.LT.AND P3, PT, R15, c[0x0][0x178], !P3 ;  /* 0x00005e000f007a0c */ /* 0x000fce0005f61270 */
[----:B----4-:R0:W-:Y:S02]  /*12130*/  @P4 STG.E.U16 [R6.64], R16 ;  /* 0x0000001006004986 */ /* 0x0101e4000c101506 */
[C---:B0-----:R-:W-:Y:S01]  /*12140*/  IMAD.WIDE R6, R4.reuse, 0x2, R28 ;  /* 0x0000000204067825 */ /* 0x041fe200078e021c */
[----:B------:R-:W-:Y:S02]  /*12150*/  IADD3 R4, R4, c[0x0][0x198], RZ ;  /* 0x0000660004047a10 */ /* 0x000fe40007ffe0ff */
[----:B------:R-:W-:Y:S02]  /*12160*/  PRMT R16, R16, 0x7632, R16 ;  /* 0x0000763210107816 */ /* 0x000fe40000000010 */
[----:B------:R0:W-:Y:S01]  /*12170*/  @P2 STG.E.U16 [R6.64], R20 ;  /* 0x0000001406002986 */ /* 0x0001e2000c101506 */
[----:B------:R-:W-:Y:S01]  /*12180*/  IMAD.WIDE R22, R4, 0x2, R2 ;  /* 0x0000000204167825 */ /* 0x000fe200078e0202 */
[----:B------:R-:W-:Y:S02]  /*12190*/  ISETP.LT.AND P2, PT, R27, c[0x0][0x178], !P6 ;  /* 0x00005e001b007a0c */ /* 0x000fe40007741270 */
[----:B------:R-:W-:-:S02]  /*121a0*/  ISETP.LT.AND P6, PT, R15, c[0x0][0x178], !P6 ;  /* 0x00005e000f007a0c */ /* 0x000fc400077c1270 */
[----:B------:R1:W-:Y:S01]  /*121b0*/  @P0 STG.E.U16 [R22.64], R16 ;  /* 0x0000001016000986 */ /* 0x0003e2000c101506 */
[----:B0-----:R-:W-:Y:S01]  /*121c0*/  PRMT R20, R20, 0x7632, R20 ;  /* 0x0000763214147816 */ /* 0x001fe20000000014 */
[C---:B------:R-:W-:Y:S01]  /*121d0*/  IMAD.WIDE R6, R4.reuse, 0x2, R28 ;  /* 0x0000000204067825 */ /* 0x040fe200078e021c */
[----:B------:R-:W-:-:S04]  /*121e0*/  IADD3 R4, R4, c[0x0][0x198], RZ ;  /* 0x0000660004047a10 */ /* 0x000fc80007ffe0ff */
[----:B------:R0:W-:Y:S01]  /*121f0*/  @P3 STG.E.U16 [R6.64], R20 ;  /* 0x0000001406003986 */ /* 0x0001e2000c101506 */
[----:B------:R-:W-:Y:S01]  /*12200*/  ISETP.LT.AND P3, PT, R27, c[0x0][0x178], !P1 ;  /* 0x00005e001b007a0c */ /* 0x000fe20004f61270 */
[----:B-1----:R-:W-:Y:S01]  /*12210*/  IMAD.WIDE R22, R4, 0x2, R2 ;  /* 0x0000000204167825 */ /* 0x002fe200078e0202 */
[----:B------:R-:W-:Y:S02]  /*12220*/  ISETP.LT.AND P1, PT, R15, c[0x0][0x178], !P1 ;  /* 0x00005e000f007a0c */ /* 0x000fe40004f21270 */
[----:B------:R-:W-:Y:S02]  /*12230*/  ISETP.GE.AND P4, PT, R0, c[0x0][0x17c], PT ;  /* 0x00005f0000007a0c */ /* 0x000fe40003f86270 */
[----:B------:R-:W-:Y:S01]  /*12240*/  IADD3 R0, R19, 0xa, RZ ;  /* 0x0000000a13007810 */ /* 0x000fe20007ffe0ff */
[C---:B0-----:R-:W-:Y:S01]  /*12250*/  IMAD.WIDE R6, R4.reuse, 0x2, R28 ;  /* 0x0000000204067825 */ /* 0x041fe200078e021c */
[----:B------:R-:W-:Y:S01]  /*12260*/  IADD3 R4, R4, c[0x0][0x198], RZ ;  /* 0x0000660004047a10 */ /* 0x000fe20007ffe0ff */
[----:B---3--:R0:W-:Y:S01]  /*12270*/  @P2 STG.E.U16 [R22.64], R12 ;  /* 0x0000000c16002986 */ /* 0x0081e2000c101506 */
[----:B------:R-:W-:-:S02]  /*12280*/  ISETP.GE.AND P0, PT, R0, c[0x0][0x17c], PT ;  /* 0x00005f0000007a0c */ /* 0x000fc40003f06270 */
[----:B------:R-:W-:Y:S01]  /*12290*/  IADD3 R0, R19, 0xb, RZ ;  /* 0x0000000b13007810 */ /* 0x000fe20007ffe0ff */
[----:B------:R1:W-:Y:S01]  /*122a0*/  @P6 STG.E.U16 [R6.64], R24 ;  /* 0x0000001806006986 */ /* 0x0003e2000c101506 */
[----:B------:R-:W-:Y:S02]  /*122b0*/  ISETP.LT.AND P6, PT, R27, c[0x0][0x178], !P5 ;  /* 0x00005e001b007a0c */ /* 0x000fe40006fc1270 */
[----:B------:R-:W-:Y:S02]  /*122c0*/  ISETP.GE.AND P2, PT, R0, c[0x0][0x17c], PT ;  /* 0x00005f0000007a0c */ /* 0x000fe40003f46270 */
[----:B0-----:R-:W-:Y:S01]  /*122d0*/  PRMT R12, R12, 0x7632, R12 ;  /* 0x000076320c0c7816 */ /* 0x001fe2000000000c */
[----:B------:R-:W-:Y:S01]  /*122e0*/  IMAD.WIDE R22, R4, 0x2, R2 ;  /* 0x0000000204167825 */ /* 0x000fe200078e0202 */
[----:B-1----:R-:W-:-:S03]  /*122f0*/  PRMT R24, R24, 0x7632, R24 ;  /* 0x0000763218187816 */ /* 0x002fc60000000018 */
[C-C-:B------:R-:W-:Y:S01]  /*12300*/  IMAD.WIDE R6, R4.reuse, 0x2, R28.reuse ;  /* 0x0000000204067825 */ /* 0x140fe200078e021c */
[----:B------:R-:W-:Y:S01]  /*12310*/  IADD3 R4, R4, c[0x0][0x198], RZ ;  /* 0x0000660004047a10 */ /* 0x000fe20007ffe0ff */
[----:B------:R0:W-:Y:S01]  /*12320*/  @P3 STG.E.U16 [R22.64], R12 ;  /* 0x0000000c16003986 */ /* 0x0001e2000c101506 */
[----:B------:R-:W-:Y:S02]  /*12330*/  ISETP.LT.AND P5, PT, R15, c[0x0][0x178], !P5 ;  /* 0x00005e000f007a0c */ /* 0x000fe40006fa1270 */
[----:B------:R-:W-:Y:S01]  /*12340*/  IADD3 R0, R19, 0xc, RZ ;  /* 0x0000000c13007810 */ /* 0x000fe20007ffe0ff */
[----:B------:R1:W-:Y:S01]  /*12350*/  @P1 STG.E.U16 [R6.64], R24 ;  /* 0x0000001806001986 */ /* 0x0003e2000c101506 */
[----:B------:R-:W-:Y:S02]  /*12360*/  ISETP.LT.AND P1, PT, R27, c[0x0][0x178], !P4 ;  /* 0x00005e001b007a0c */ /* 0x000fe40006721270 */
[----:B------:R-:W-:Y:S02]  /*12370*/  ISETP.GE.AND P3, PT, R0, c[0x0][0x17c], PT ;  /* 0x00005f0000007a0c */ /* 0x000fe40003f66270 */
[C---:B------:R-:W-:Y:S01]  /*12380*/  IADD3 R0, R4.reuse, c[0x0][0x198], RZ ;  /* 0x0000660004007a10 */ /* 0x040fe20007ffe0ff */
[----:B0-----:R-:W-:-:S04]  /*12390*/  IMAD.WIDE R22, R4, 0x2, R28 ;  /* 0x0000000204167825 */ /* 0x001fc800078e021c */
[----:B-1----:R-:W-:Y:S01]  /*123a0*/  IMAD.WIDE R6, R4, 0x2, R2 ;  /* 0x0000000204067825 */ /* 0x002fe200078e0202 */
[----:B-----5:R-:W-:-:S04]  /*123b0*/  PRMT R4, R10, 0x7632, R4 ;  /* 0x000076320a047816 */ /* 0x020fc80000000004 */
[----:B------:R0:W-:Y:S01]  /*123c0*/  @P6 STG.E.U16 [R6.64], R10 ;  /* 0x0000000a06006986 */ /* 0x0001e2000c101506 */
[----:B------:R-:W-:-:S03]  /*123d0*/  ISETP.LT.AND P4, PT, R15, c[0x0][0x178], !P4 ;  /* 0x00005e000f007a0c */ /* 0x000fc60006781270 */
[----:B------:R1:W-:Y:S01]  /*123e0*/  @P5 STG.E.U16 [R22.64], R9 ;  /* 0x0000000916005986 */ /* 0x0003e2000c101506 */
[----:B------:R-:W-:Y:S02]  /*123f0*/  ISETP.LT.AND P5, PT, R27, c[0x0][0x178], !P0 ;  /* 0x00005e001b007a0c */ /* 0x000fe400047a1270 */
[----:B------:R-:W-:Y:S01]  /*12400*/  ISETP.LT.AND P0, PT, R15, c[0x0][0x178], !P0 ;  /* 0x00005e000f007a0c */ /* 0x000fe20004701270 */
[----:B0-----:R-:W-:-:S05]  /*12410*/  IMAD.WIDE R6, R0, 0x2, R2 ;  /* 0x0000000200067825 */ /* 0x001fca00078e0202 */
[----:B------:R0:W-:Y:S01]  /*12420*/  @P1 STG.E.U16 [R6.64], R4 ;  /* 0x0000000406001986 */ /* 0x0001e2000c101506 */
[----:B------:R-:W-:Y:S01]  /*12430*/  PRMT R16, R9, 0x7632, R16 ;  /* 0x0000763209107816 */ /* 0x000fe20000000010 */
[----:B-1----:R-:W-:Y:S01]  /*12440*/  IMAD.WIDE R22, R0, 0x2, R28 ;  /* 0x0000000200167825 */ /* 0x002fe200078e021c */
[----:B------:R-:W-:Y:S02]  /*12450*/  ISETP.GE.AND P6, PT, R8, c[0x0][0x17c], PT ;  /* 0x00005f0008007a0c */ /* 0x000fe40003fc6270 */
[----:B0-----:R-:W-:Y:S02]  /*12460*/  IADD3 R4, R0, c[0x0][0x198], RZ ;  /* 0x0000660000047a10 */ /* 0x001fe40007ffe0ff */
[----:B------:R0:W-:Y:S03]  /*12470*/  @P4 STG.E.U16 [R22.64], R16 ;  /* 0x0000001016004986 */ /* 0x0001e6000c101506 */
[----:B------:R-:W-:-:S04]  /*12480*/  IMAD.WIDE R6, R4, 0x2, R2 ;  /* 0x0000000204067825 */ /* 0x000fc800078e0202 */
[----:B------:R-:W-:Y:S01]  /*12490*/  IMAD.WIDE R8, R4, 0x2, R28 ;  /* 0x0000000204087825 */ /* 0x000fe200078e021c */
[----:B------:R1:W-:Y:S01]  /*124a0*/  @P5 STG.E.U16 [R6.64], R11 ;  /* 0x0000000b06005986 */ /* 0x0003e2000c101506 */
[----:B------:R-:W-:-:S03]  /*124b0*/  IADD3 R0, R19, 0xf, RZ ;  /* 0x0000000f13007810 */ /* 0x000fc60007ffe0ff */
[----:B------:R2:W-:Y:S01]  /*124c0*/  @P0 STG.E.U16 [R8.64], R5 ;  /* 0x0000000508000986 */ /* 0x0005e2000c101506 */
[----:B------:R-:W-:Y:S02]  /*124d0*/  ISETP.LT.AND P0, PT, R27, c[0x0][0x178], !P2 ;  /* 0x00005e001b007a0c */ /* 0x000fe40005701270 */
[----:B------:R-:W-:Y:S01]  /*124e0*/  ISETP.LT.AND P2, PT, R15, c[0x0][0x178], !P2 ;  /* 0x00005e000f007a0c */ /* 0x000fe20005741270 */
[----:B0-----:R-:W3:Y:S01]  /*124f0*/  LDL.LU.64 R22, [R1+0x768] ;  /* 0x0007680001167983 */ /* 0x001ee20000300a00 */
[----:B------:R-:W-:Y:S02]  /*12500*/  IADD3 R4, R4, c[0x0][0x198], RZ ;  /* 0x0000660004047a10 */ /* 0x000fe40007ffe0ff */
[----:B------:R-:W-:Y:S02]  /*12510*/  ISETP.LT.AND P5, PT, R27, c[0x0][0x178], !P3 ;  /* 0x00005e001b007a0c */ /* 0x000fe40005fa1270 */
[----:B------:R-:W-:Y:S02]  /*12520*/  ISETP.LT.AND P3, PT, R15, c[0x0][0x178], !P3 ;  /* 0x00005e000f007a0c */ /* 0x000fe40005f61270 */
[----:B------:R-:W-:-:S02]  /*12530*/  ISETP.GE.AND P4, PT, R0, c[0x0][0x17c], PT ;  /* 0x00005f0000007a0c */ /* 0x000fc40003f86270 */
[C---:B------:R-:W-:Y:S01]  /*12540*/  IADD3 R0, R4.reuse, c[0x0][0x198], RZ ;  /* 0x0000660004007a10 */ /* 0x040fe20007ffe0ff */
[C---:B-1----:R-:W-:Y:S01]  /*12550*/  IMAD.WIDE R6, R4.reuse, 0x2, R2 ;  /* 0x0000000204067825 */ /* 0x042fe200078e0202 */
[----:B------:R-:W-:Y:S02]  /*12560*/  PRMT R20, R11, 0x7632, R20 ;  /* 0x000076320b147816 */ /* 0x000fe40000000014 */
[----:B------:R-:W-:Y:S01]  /*12570*/  PRMT R16, R5, 0x7632, R16 ;  /* 0x0000763205107816 */ /* 0x000fe20000000010 */
[----:B------:R-:W-:-:S04]  /*12580*/  IMAD.WIDE R10, R4, 0x2, R28 ;  /* 0x00000002040a7825 */ /* 0x000fc800078e021c */
[C---:B--2---:R-:W-:Y:S01]  /*12590*/  IMAD.WIDE R8, R0.reuse, 0x2, R2 ;  /* 0x0000000200087825 */ /* 0x044fe200078e0202 */
[----:B------:R0:W-:Y:S03]  /*125a0*/  @P0 STG.E.U16 [R6.64], R20 ;  /* 0x0000001406000986 */ /* 0x0001e6000c101506 */
[----:B------:R-:W-:Y:S01]  /*125b0*/  IMAD.WIDE R4, R0, 0x2, R28 ;  /* 0x0000000200047825 */ /* 0x000fe200078e021c */
[----:B------:R-:W-:Y:S04]  /*125c0*/  @P2 STG.E.U16 [R10.64], R16 ;  /* 0x000000100a002986 */ /* 0x000fe8000c101506 */
[----:B------:R1:W-:Y:S04]  /*125d0*/  @P5 STG.E.U16 [R8.64], R17 ;  /* 0x0000001108005986 */ /* 0x0003e8000c101506 */
[----:B------:R2:W-:Y:S01]  /*125e0*/  @P3 STG.E.U16 [R4.64], R21 ;  /* 0x0000001504003986 */ /* 0x0005e2000c101506 */
[----:B------:R-:W-:-:S03]  /*125f0*/  ISETP.LT.AND P3, PT, R27, c[0x0][0x178], !P6 ;  /* 0x00005e001b007a0c */ /* 0x000fc60007761270 */
[----:B0-----:R-:W4:Y:S01]  /*12600*/  LDL.LU.64 R6, [R1+0x760] ;  /* 0x0007600001067983 */ /* 0x001f220000300a00 */
[----:B-1----:R-:W-:-:S03]  /*12610*/  IADD3 R8, R0, c[0x0][0x198], RZ ;  /* 0x0000660000087a10 */ /* 0x002fc60007ffe0ff */
[----:B------:R-:W5:Y:S01]  /*12620*/  LDL.LU.64 R10, [R1+0x758] ;  /* 0x00075800010a7983 */ /* 0x000f620000300a00 */
[----:B------:R-:W-:Y:S01]  /*12630*/  PRMT R17, R17, 0x7632, R17 ;  /* 0x0000763211117816 */ /* 0x000fe20000000011 */
[----:B--2---:R-:W-:Y:S02]  /*12640*/  IMAD.WIDE R4, R8, 0x2, R2 ;  /* 0x0000000208047825 */ /* 0x004fe400078e0202 */
[----:B------:R-:W2:Y:S04]  /*12650*/  LDL.LU R24, [R1+0x18] ;  /* 0x0000180001187983 */ /* 0x000ea80000300800 */
[----:B------:R0:W-:Y:S04]  /*12660*/  @P3 STG.E.U16 [R4.64], R17 ;  /* 0x0000001104003986 */ /* 0x0001e8000c101506 */
[----:B0-----:R-:W2:Y:S01]  /*12670*/  LDL.LU R17, [R1+0x28] ;  /* 0x0000280001117983 */ /* 0x001ea20000300800 */
[----:B------:R-:W-:-:S02]  /*12680*/  IADD3 R12, R19, 0xe, RZ ;  /* 0x0000000e130c7810 */ /* 0x000fc40007ffe0ff */
[----:B------:R-:W-:Y:S02]  /*12690*/  ISETP.LT.AND P6, PT, R15, c[0x0][0x178], !P6 ;  /* 0x00005e000f007a0c */ /* 0x000fe400077c1270 */
[----:B------:R-:W-:Y:S02]  /*126a0*/  ISETP.GE.AND P1, PT, R12, c[0x0][0x17c], PT ;  /* 0x00005f000c007a0c */ /* 0x000fe40003f26270 */
[C---:B------:R-:W-:Y:S01]  /*126b0*/  IADD3 R0, R8.reuse, c[0x0][0x198], RZ ;  /* 0x0000660008007a10 */ /* 0x040fe20007ffe0ff */
[----:B------:R-:W-:Y:S01]  /*126c0*/  IMAD.WIDE R8, R8, 0x2, R28 ;  /* 0x0000000208087825 */ /* 0x000fe200078e021c */
[----:B------:R-:W-:Y:S02]  /*126d0*/  PRMT R21, R21, 0x7632, R21 ;  /* 0x0000763215157816 */ /* 0x000fe40000000015 */
[----:B------:R-:W-:Y:S02]  /*126e0*/  ISETP.LT.AND P5, PT, R27, c[0x0][0x178], !P1 ;  /* 0x00005e001b007a0c */ /* 0x000fe40004fa1270 */
[----:B------:R-:W-:-:S02]  /*126f0*/  ISETP.LT.AND P1, PT, R15, c[0x0][0x178], !P1 ;  /* 0x00005e000f007a0c */ /* 0x000fc40004f21270 */
[----:B------:R-:W-:Y:S01]  /*12700*/  IADD3 R12, R19, 0x10, RZ ;  /* 0x00000010130c7810 */ /* 0x000fe20007ffe0ff */
[----:B------:R0:W-:Y:S01]  /*12710*/  @P6 STG.E.U16 [R8.64], R21 ;  /* 0x0000001508006986 */ /* 0x0001e2000c101506 */
[----:B------:R-:W-:Y:S01]  /*12720*/  ISETP.LT.AND P6, PT, R27, c[0x0][0x178], !P4 ;  /* 0x00005e001b007a0c */ /* 0x000fe200067c1270 */
[----:B------:R-:W-:Y:S01]  /*12730*/  IMAD.WIDE R4, R0, 0x2, R2 ;  /* 0x0000000200047825 */ /* 0x000fe200078e0202 */
[----:B------:R-:W-:Y:S02]  /*12740*/  ISETP.GE.AND P0, PT, R12, c[0x0][0x17c], PT ;  /* 0x00005f000c007a0c */ /* 0x000fe40003f06270 */
[----:B------:R-:W-:Y:S02]  /*12750*/  ISETP.LT.AND P4, PT, R15, c[0x0][0x178], !P4 ;  /* 0x00005e000f007a0c */ /* 0x000fe40006781270 */
[----:B------:R-:W-:Y:S01]  /*12760*/  IADD3 R12, R19, 0x11, RZ ;  /* 0x00000011130c7810 */ /* 0x000fe20007ffe0ff */
[C---:B0-----:R-:W-:Y:S01]  /*12770*/  IMAD.WIDE R8, R0.reuse, 0x2, R28 ;  /* 0x0000000200087825 */ /* 0x041fe200078e021c */
[----:B------:R-:W-:Y:S01]  /*12780*/  IADD3 R0, R0, c[0x0][0x198], RZ ;  /* 0x0000660000007a10 */ /* 0x000fe20007ffe0ff */
[----:B------:R0:W-:Y:S01]  /*12790*/  @P5 STG.E.U16 [R4.64], R13 ;  /* 0x0000000d04005986 */ /* 0x0001e2000c101506 */
[----:B------:R-:W-:-:S02]  /*127a0*/  ISETP.GE.AND P2, PT, R12, c[0x0][0x17c], PT ;  /* 0x00005f000c007a0c */ /* 0x000fc40003f46270 */
[----:B------:R-:W-:Y:S01]  /*127b0*/  IADD3 R12, R19, 0x13, RZ ;  /* 0x00000013130c7810 */ /* 0x000fe20007ffe0ff */
[----:B------:R1:W-:Y:S01]  /*127c0*/  @P1 STG.E.U16 [R8.64], R25 ;  /* 0x0000001908001986 */ /* 0x0003e2000c101506 */
[----:B------:R-:W-:Y:S02]  /*127d0*/  ISETP.LT.AND P1, PT, R27, c[0x0][0x178], !P0 ;  /* 0x00005e001b007a0c */ /* 0x000fe40004721270 */
[----:B------:R-:W-:Y:S02]  /*127e0*/  ISETP.LT.AND P0, PT, R15, c[0x0][0x178], !P0 ;  /* 0x00005e000f007a0c */ /* 0x000fe40004701270 */
[----:B0-----:R-:W-:Y:S01]  /*127f0*/  PRMT R13, R13, 0x7632, R13 ;  /* 0x000076320d0d7816 */ /* 0x001fe2000000000d */
[----:B------:R-:W-:Y:S01]  /*12800*/  IMAD.WIDE R4, R0, 0x2, R2 ;  /* 0x0000000200047825 */ /* 0x000fe200078e0202 */
[----:B------:R-:W-:Y:S02]  /*12810*/  ISETP.GE.AND P5, PT, R12, c[0x0][0x17c], PT ;  /* 0x00005f000c007a0c */ /* 0x000fe40003fa6270 */
[----:B-1----:R-:W-:Y:S01]  /*12820*/  PRMT R25, R25, 0x7632, R25 ;  /* 0x0000763219197816 */ /* 0x002fe20000000019 */
[----:B------:R-:W-:Y:S01]  /*12830*/  IMAD.WIDE R8, R0, 0x2, R28 ;  /* 0x0000000200087825 */ /* 0x000fe200078e021c */
[----:B------:R0:W-:Y:S01]  /*12840*/  @P6 STG.E.U16 [R4.64], R13 ;  /* 0x0000000d04006986 */ /* 0x0001e2000c101506 */
[----:B------:R-:W-:-:S03]  /*12850*/  IADD3 R12, R19, 0x14, RZ ;  /* 0x00000014130c7810 */ /* 0x000fc60007ffe0ff */
[----:B------:R1:W-:Y:S01]  /*12860*/  @P4 STG.E.U16 [R8.64], R25 ;  /* 0x0000001908004986 */ /* 0x0003e2000c101506 */
[----:B------:R-:W-:Y:S02]  /*12870*/  ISETP.LT.AND P4, PT, R27, c[0x0][0x178], !P2 ;  /* 0x00005e001b007a0c */ /* 0x000fe40005781270 */
[----:B------:R-:W-:Y:S02]  /*12880*/  ISETP.GE.AND P6, PT, R12, c[0x0][0x17c], PT ;  /* 0x00005f000c007a0c */ /* 0x000fe40003fc6270 */
[----:B0-----:R-:W-:Y:S02]  /*12890*/  IADD3 R4, R0, c[0x0][0x198], RZ ;  /* 0x0000660000047a10 */ /* 0x001fe40007ffe0ff */
[----:B------:R-:W-:Y:S02]  /*128a0*/  ISETP.LT.AND P2, PT, R15, c[0x0][0x178], !P2 ;  /* 0x00005e000f007a0c */ /* 0x000fe40005741270 */
[C---:B------:R-:W-:Y:S01]  /*128b0*/  IADD3 R12, R4.reuse, c[0x0][0x198], RZ ;  /* 0x00006600040c7a10 */ /* 0x040fe20007ffe0ff */
[----:B-1----:R-:W-:-:S04]  /*128c0*/  IMAD.WIDE R8, R4, 0x2, R2 ;  /* 0x0000000204087825 */ /* 0x002fc800078e0202 */
[----:B------:R-:W-:Y:S01]  /*128d0*/  IMAD.WIDE R4, R4, 0x2, R28 ;  /* 0x0000000204047825 */ /* 0x000fe200078e021c */
[----:B-----5:R-:W-:Y:S01]  /*128e0*/  PRMT R20, R10, 0x7632, R20 ;  /* 0x000076320a147816 */ /* 0x020fe20000000014 */
[----:B--2---:R0:W-:Y:S01]  /*128f0*/  @P1 STG.E.U16 [R8.64], R17 ;  /* 0x0000001108001986 */ /* 0x0041e2000c101506 */
[----:B------:R-:W-:-:S03]  /*12900*/  PRMT R13, R17, 0x7632, R13 ;  /* 0x00007632110d7816 */ /* 0x000fc6000000000d */
[----:B------:R1:W-:Y:S01]  /*12910*/  @P0 STG.E.U16 [R4.64], R10 ;  /* 0x0000000a04000986 */ /* 0x0003e2000c101506 */
[----:B0-----:R-:W-:-:S04]  /*12920*/  IMAD.WIDE R8, R12, 0x2, R2 ;  /* 0x000000020c087825 */ /* 0x001fc800078e0202 */
[----:B-1----:R-:W-:Y:S01]  /*12930*/  IMAD.WIDE R4, R12, 0x2, R28 ;  /* 0x000000020c047825 */ /* 0x002fe200078e021c */
[----:B------:R-:W-:Y:S04]  /*12940*/  @P4 STG.E.U16 [R8.64], R13 ;  /* 0x0000000d08004986 */ /* 0x000fe8000c101506 */
[----:B------:R0:W-:Y:S04]  /*12950*/  @P2 STG.E.U16 [R4.64], R20 ;  /* 0x0000001404002986 */ /* 0x0001e8000c101506 */
[----:B0-----:R-:W2:Y:S01]  /*12960*/  LDL.LU R20, [R1+0x2c] ;  /* 0x00002c0001147983 */ /* 0x001ea20000300800 */
[----:B------:R-:W-:-:S04]  /*12970*/  IADD3 R16, R19, 0x12, RZ ;  /* 0x0000001213107810 */ /* 0x000fc80007ffe0ff */
[----:B------:R-:W-:-:S04]  /*12980*/  ISETP.GE.AND P3, PT, R16, c[0x0][0x17c], PT ;  /* 0x00005f0010007a0c */ /* 0x000fc80003f66270 */
[----:B------:R-:W-:Y:S02]  /*12990*/  ISETP.LT.AND P0, PT, R27, c[0x0][0x178], !P3 ;  /* 0x00005e001b007a0c */ /* 0x000fe40005f01270 */
[----:B------:R-:W-:Y:S02]  /*129a0*/  ISETP.LT.AND P3, PT, R15, c[0x0][0x178], !P3 ;  /* 0x00005e000f007a0c */ /* 0x000fe40005f61270 */
[----:B------:R-:W-:Y:S02]  /*129b0*/  IADD3 R17, R12, c[0x0][0x198], RZ ;  /* 0x000066000c117a10 */ /* 0x000fe40007ffe0ff */
[----:B------:R-:W-:Y:S02]  /*129c0*/  ISETP.LT.AND P4, PT, R27, c[0x0][0x178], !P5 ;  /* 0x00005e001b007a0c */ /* 0x000fe40006f81270 */
[C---:B------:R-:W-:Y:S01]  /*129d0*/  IADD3 R10, R17.reuse, c[0x0][0x198], RZ ;  /* 0x00006600110a7a10 */ /* 0x040fe20007ffe0ff */
[----:B------:R-:W-:Y:S01]  /*129e0*/  IMAD.WIDE R4, R17, 0x2, R2 ;  /* 0x0000000211047825 */ /* 0x000fe200078e0202 */
[----:B------:R-:W-:-:S03]  /*129f0*/  ISETP.LT.AND P5, PT, R15, c[0x0][0x178], !P5 ;  /* 0x00005e000f007a0c */ /* 0x000fc60006fa1270 */
[----:B------:R-:W-:Y:S01]  /*12a00*/  IMAD.WIDE R8, R17, 0x2, R28 ;  /* 0x0000000211087825 */ /* 0x000fe200078e021c */
[----:B------:R-:W-:Y:S01]  /*12a10*/  PRMT R16, R24, 0x7632, R16 ;  /* 0x0000763218107816 */ /* 0x000fe20000000010 */
[----:B------:R0:W-:Y:S02]  /*12a20*/  @P0 STG.E.U16 [R4.64], R24 ;  /* 0x0000001804000986 */ /* 0x0001e4000c101506 */
[----:B------:R-:W-:Y:S02]  /*12a30*/  IMAD.WIDE R12, R10, 0x2, R2 ;  /* 0x000000020a0c7825 */ /* 0x000fe400078e0202 */
[----:B----4-:R-:W-:Y:S01]  /*12a40*/  @P3 STG.E.U16 [R8.64], R6 ;  /* 0x0000000608003986 */ /* 0x010fe2000c101506 */
[----:B------:R-:W-:Y:S02]  /*12a50*/  ISETP.LT.AND P3, PT, R27, c[0x0][0x178], !P6 ;  /* 0x00005e001b007a0c */ /* 0x000fe40007761270 */
[----:B------:R-:W-:Y:S01]  /*12a60*/  IADD3 R0, R19, 0x15, RZ ;  /* 0x0000001513007810 */ /* 0x000fe20007ffe0ff */
[----:B------:R1:W-:Y:S01]  /*12a70*/  @P4 STG.E.U16 [R12.64], R16 ;  /* 0x000000100c004986 */ /* 0x0003e2000c101506 */
[----:B------:R-:W-:-:S02]  /*12a80*/  ISETP.LT.AND P6, PT, R15, c[0x0][0x178], !P6 ;  /* 0x00005e000f007a0c */ /* 0x000fc400077c1270 */
[C---:B------:R-:W-:Y:S01]  /*12a90*/  IADD3 R21, R10.reuse, c[0x0][0x198], RZ ;  /* 0x000066000a157a10 */ /* 0x040fe20007ffe0ff */
[----:B0-----:R-:W-:Y:S01]  /*12aa0*/  IMAD.WIDE R4, R10, 0x2, R28 ;  /* 0x000000020a047825 */ /* 0x001fe200078e021c */
[----:B------:R-:W-:Y:S01]  /*12ab0*/  ISETP.GE.AND P1, PT, R0, c[0x0][0x17c], PT ;  /* 0x00005f0000007a0c */ /* 0x000fe20003f26270 */
[----:B------:R-:W4:Y:S01]  /*12ac0*/  LDL.LU R24, [R1+0x1c] ;  /* 0x00001c0001187983 */ /* 0x000f220000300800 */
[----:B------:R-:W-:Y:S02]  /*12ad0*/  IADD3 R0, R19, 0x16, RZ ;  /* 0x0000001613007810 */ /* 0x000fe40007ffe0ff */
[----:B-1----:R-:W-:Y:S01]  /*12ae0*/  PRMT R13, R6, 0x7632, R13 ;  /* 0x00007632060d7816 */ /* 0x002fe2000000000d */
[----:B------:R-:W-:Y:S01]  /*12af0*/  IMAD.WIDE R8, R21, 0x2, R2 ;  /* 0x0000000215087825 */ /* 0x000fe200078e0202 */
[----:B------:R-:W-:-:S03]  /*12b00*/  ISETP.LT.AND P4, PT, R27, c[0x0][0x178], !P1 ;  /* 0x00005e001b007a0c */ /* 0x000fc60004f81270 */
[----:B------:R0:W-:Y:S01]  /*12b10*/  @P5 STG.E.U16 [R4.64], R13 ;  /* 0x0000000d04005986 */ /* 0x0001e2000c101506 */
[----:B------:R-:W-:Y:S02]  /*12b20*/  ISETP.GE.AND P2, PT, R0, c[0x0][0x17c], PT ;  /* 0x00005f0000007a0c */ /* 0x000fe40003f46270 */
[----:B------:R-:W-:Y:S01]  /*12b30*/  IADD3 R17, R21, c[0x0][0x198], RZ ;  /* 0x0000660015117a10 */ /* 0x000fe20007ffe0ff */
[----:B------:R1:W-:Y:S01]  /*12b40*/  @P3 STG.E.U16 [R8.64], R18 ;  /* 0x0000001208003986 */ /* 0x0003e2000c101506 */
[----:B------:R-:W-:Y:S01]  /*12b50*/  ISETP.LT.AND P1, PT, R15, c[0x0][0x178], !P1 ;  /* 0x00005e000f007a0c */ /* 0x000fe20004f21270 */
[----:B0-----:R-:W-:Y:S01]  /*12b60*/  IMAD.WIDE R4, R21, 0x2, R28 ;  /* 0x0000000215047825 */ /* 0x001fe200078e021c */
[----:B------:R-:W-:-:S04]  /*12b70*/  PRMT R10, R18, 0x7632, R10 ;  /* 0x00007632120a7816 */ /* 0x000fc8000000000a */
[----:B---3--:R0:W-:Y:S01]  /*12b80*/  @P6 STG.E.U16 [R4.64], R22 ;  /* 0x0000001604006986 */ /* 0x0081e2000c101506 */
[----:B------:R-:W-:Y:S01]  /*12b90*/  ISETP.LT.AND P6, PT, R27, c[0x0][0x178], !P2 ;  /* 0x00005e001b007a0c */ /* 0x000fe200057c1270 */
[C---:B-1----:R-:W-:Y:S01]  /*12ba0*/  IMAD.WIDE R8, R17.reuse, 0x2, R2 ;  /* 0x0000000211087825 */ /* 0x042fe200078e0202 */
[----:B------:R-:W-:Y:S02]  /*12bb0*/  IADD3 R21, R17, c[0x0][0x198], RZ ;  /* 0x0000660011157a10 */ /* 0x000fe40007ffe0ff */
[----:B------:R-:W-:Y:S02]  /*12bc0*/  IADD3 R0, R19, 0x17, RZ ;  /* 0x0000001713007810 */ /* 0x000fe40007ffe0ff */
[----:B------:R1:W-:Y:S01]  /*12bd0*/  @P4 STG.E.U16 [R8.64], R10 ;  /* 0x0000000a08004986 */ /* 0x0003e2000c101506 */
[----:B------:R-:W-:Y:S01]  /*12be0*/  PRMT R16, R22, 0x7632, R16 ;  /* 0x0000763216107816 */ /* 0x000fe20000000010 */
[----:B0-----:R-:W-:Y:S01]  /*12bf0*/  IMAD.WIDE R4, R17, 0x2, R28 ;  /* 0x0000000211047825 */ /* 0x001fe200078e021c */
[----:B------:R-:W-:-:S03]  /*12c00*/  ISETP.GE.AND P0, PT, R0, c[0x0][0x17c], PT ;  /* 0x00005f0000007a0c */ /* 0x000fc60003f06270 */
[----:B-1----:R-:W-:Y:S01]  /*12c10*/  IMAD.WIDE R8, R21, 0x2, R2 ;  /* 0x0000000215087825 */ /* 0x002fe200078e0202 */
[----:B------:R0:W-:Y:S01]  /*12c20*/  @P1 STG.E.U16 [R4.64], R16 ;  /* 0x0000001004001986 */ /* 0x0001e2000c101506 */
[----:B------:R-:W-:-:S03]  /*12c30*/  ISETP.LT.AND P2, PT, R15, c[0x0][0x178], !P2 ;  /* 0x00005e000f007a0c */ /* 0x000fc60005741270 */
[----:B------:R1:W-:Y:S01]  /*12c40*/  @P6 STG.E.U16 [R8.64], R14 ;  /* 0x0000000e08006986 */ /* 0x0003e2000c101506 */
[----:B------:R-:W-:Y:S01]  /*12c50*/  ISETP.LT.AND P6, PT, R27, c[0x0][0x178], !P0 ;  /* 0x00005e001b007a0c */ /* 0x000fe200047c1270 */
[----:B------:R-:W-:Y:S01]  /*12c60*/  IMAD.WIDE R12, R21, 0x2, R28 ;  /* 0x00000002150c7825 */ /* 0x000fe200078e021c */
[----:B------:R-:W-:Y:S02]  /*12c70*/  ISETP.LT.AND P0, PT, R15, c[0x0][0x178], !P0 ;  /* 0x00005e000f007a0c */ /* 0x000fe40004701270 */
[C---:B------:R-:W-:Y:S02]  /*12c80*/  IADD3 R0, R19.reuse, 0x18, RZ ;  /* 0x0000001813007810 */ /* 0x040fe40007ffe0ff */
[----:B------:R-:W-:Y:S02]  /*12c90*/  IADD3 R6, R19, 0x1a, RZ ;  /* 0x0000001a13067810 */ /* 0x000fe40007ffe0ff */
[----:B------:R-:W-:Y:S02]  /*12ca0*/  IADD3 R21, R21, c[0x0][0x198], RZ ;  /* 0x0000660015157a10 */ /* 0x000fe40007ffe0ff */
[----:B------:R-:W-:-:S02]  /*12cb0*/  ISETP.GE.AND P5, PT, R0, c[0x0][0x17c], PT ;  /* 0x00005f0000007a0c */ /* 0x000fc40003fa6270 */
[----:B------:R-:W-:Y:S01]  /*12cc0*/  IADD3 R0, R19, 0x19, RZ ;  /* 0x0000001913007810 */ /* 0x000fe20007ffe0ff */
[C---:B0-----:R-:W-:Y:S01]  /*12cd0*/  IMAD.WIDE R4, R21.reuse, 0x2, R2 ;  /* 0x0000000215047825 */ /* 0x041fe200078e0202 */
[----:B------:R-:W-:Y:S02]  /*12ce0*/  ISETP.GE.AND P4, PT, R6, c[0x0][0x17c], PT ;  /* 0x00005f0006007a0c */ /* 0x000fe40003f86270 */
[----:B------:R-:W-:Y:S01]  /*12cf0*/  PRMT R6, R14, 0x7632, R6 ;  /* 0x000076320e067816 */ /* 0x000fe20000000006 */
[C---:B-1----:R-:W-:Y:S01]  /*12d00*/  IMAD.WIDE R8, R21.reuse, 0x2, R28 ;  /* 0x0000000215087825 */ /* 0x042fe200078e021c */
[----:B------:R-:W-:Y:S01]  /*12d10*/  PRMT R10, R26, 0x7632, R10 ;  /* 0x000076321a0a7816 */ /* 0x000fe2000000000a */
[----:B------:R0:W-:Y:S01]  /*12d20*/  @P2 STG.E.U16 [R12.64], R26 ;  /* 0x0000001a0c002986 */ /* 0x0001e2000c101506 */
[----:B------:R-:W-:Y:S02]  /*12d30*/  ISETP.GE.AND P3, PT, R0, c[0x0][0x17c], PT ;  /* 0x00005f0000007a0c */ /* 0x000fe40003f66270 */
[----:B------:R-:W-:Y:S01]  /*12d40*/  IADD3 R25, R21, c[0x0][0x198], RZ ;  /* 0x0000660015197a10 */ /* 0x000fe20007ffe0ff */
[----:B------:R1:W-:Y:S01]  /*12d50*/  @P6 STG.E.U16 [R4.64], R6 ;  /* 0x0000000604006986 */ /* 0x0003e2000c101506 */
[----:B------:R-:W-:-:S02]  /*12d60*/  IADD3 R0, R19, 0x1b, RZ ;  /* 0x0000001b13007810 */ /* 0x000fc40007ffe0ff */
[----:B------:R-:W-:Y:S01]  /*12d70*/  ISETP.LT.AND P2, PT, R27, c[0x0][0x178], !P5 ;  /* 0x00005e001b007a0c */ /* 0x000fe20006f41270 */
[----:B------:R3:W-:Y:S01]  /*12d80*/  @P0 STG.E.U16 [R8.64], R10 ;  /* 0x0000000a08000986 */ /* 0x0007e2000c101506 */
[----:B------:R-:W-:Y:S02]  /*12d90*/  ISETP.LT.AND P5, PT, R15, c[0x0][0x178], !P5 ;  /* 0x00005e000f007a0c */ /* 0x000fe40006fa1270 */
[----:B------:R-:W-:Y:S01]  /*12da0*/  ISETP.LT.AND P0, PT, R27, c[0x0][0x178], !P3 ;  /* 0x00005e001b007a0c */ /* 0x000fe20005f01270 */
[----:B0-----:R-:W-:Y:S01]  /*12db0*/  IMAD.WIDE R12, R25, 0x2, R2 ;  /* 0x00000002190c7825 */ /* 0x001fe200078e0202 */
[----:B------:R-:W-:Y:S02]  /*12dc0*/  ISETP.GE.AND P1, PT, R0, c[0x0][0x17c], PT ;  /* 0x00005f0000007a0c */ /* 0x000fe40003f26270 */
[----:B------:R-:W-:Y:S01]  /*12dd0*/  IADD3 R0, R19, 0x1c, RZ ;  /* 0x0000001c13007810 */ /* 0x000fe20007ffe0ff */
[C---:B------:R-:W-:Y:S01]  /*12de0*/  IMAD.WIDE R16, R25.reuse, 0x2, R28 ;  /* 0x0000000219107825 */ /* 0x040fe200078e021c */
[----:B------:R-:W-:-:S02]  /*12df0*/  IADD3 R25, R25, c[0x0][0x198], RZ ;  /* 0x0000660019197a10 */ /* 0x000fc40007ffe0ff */
[----:B------:R-:W-:-:S03]  /*12e00*/  ISETP.GE.AND P6, PT, R0, c[0x0][0x17c], PT ;  /* 0x00005f0000007a0c */ /* 0x000fc60003fc6270 */
[----:B-1----:R-:W-:Y:S01]  /*12e10*/  IMAD.WIDE R4, R25, 0x2, R2 ;  /* 0x0000000219047825 */ /* 0x002fe200078e0202 */
[C---:B------:R-:W-:Y:S02]  /*12e20*/  IADD3 R6, R19.reuse, 0x1e, RZ ;  /* 0x0000001e13067810 */ /* 0x040fe40007ffe0ff */
[----:B---3--:R-:W-:Y:S02]  /*12e30*/  IADD3 R10, R19, 0x1d, RZ ;  /* 0x0000001d130a7810 */ /* 0x008fe40007ffe0ff */
[----:B--2---:R-:W-:Y:S01]  /*12e40*/  PRMT R0, R20, 0x7632, R0 ;  /* 0x0000763214007816 */ /* 0x004fe20000000000 */
[----:B------:R0:W-:Y:S04]  /*12e50*/  @P2 STG.E.U16 [R12.64], R20 ;  /* 0x000000140c002986 */ /* 0x0001e8000c101506 */
[----:B------:R1:W-:Y:S04]  /*12e60*/  @P5 STG.E.U16 [R16.64], R11 ;  /* 0x0000000b10005986 */ /* 0x0003e8000c101506 */
[----:B------:R2:W-:Y:S01]  /*12e70*/  @P0 STG.E.U16 [R4.64], R0 ;  /* 0x0000000004000986 */ /* 0x0005e2000c101506 */
[----:B------:R-:W-:-:S02]  /*12e80*/  ISETP.GE.AND P0, PT, R6, c[0x0][0x17c], PT ;  /* 0x00005f0006007a0c */ /* 0x000fc40003f06270 */
[----:B------:R-:W-:Y:S02]  /*12e90*/  IADD3 R6, R19, 0x1f, RZ ;  /* 0x0000001f13067810 */ /* 0x000fe40007ffe0ff */
[----:B------:R-:W3:Y:S01]  /*12ea0*/  LDL.LU R19, [R1+0x750] ;  /* 0x0007500001137983 */ /* 0x000ee20000300800 */
[----:B------:R-:W-:Y:S02]  /*12eb0*/  ISETP.LT.AND P3, PT, R15, c[0x0][0x178], !P3 ;  /* 0x00005e000f007a0c */ /* 0x000fe40005f61270 */
[----:B------:R-:W-:Y:S02]  /*12ec0*/  ISETP.LT.AND P2, PT, R27, c[0x0][0x178], !P4 ;  /* 0x00005e001b007a0c */ /* 0x000fe40006741270 */
[C---:B------:R-:W-:Y:S01]  /*12ed0*/  IADD3 R21, R25.reuse, c[0x0][0x198], RZ ;  /* 0x0000660019157a10 */ /* 0x040fe20007ffe0ff */
[----:B------:R-:W-:Y:S01]  /*12ee0*/  IMAD.WIDE R8, R25, 0x2, R28 ;  /* 0x0000000219087825 */ /* 0x000fe200078e021c */
[----:B------:R-:W-:-:S03]  /*12ef0*/  PRMT R14, R11, 0x7632, R14 ;  /* 0x000076320b0e7816 */ /* 0x000fc6000000000e */
[----:B0-----:R-:W-:Y:S01]  /*12f00*/  IMAD.WIDE R12, R21, 0x2, R2 ;  /* 0x00000002150c7825 */ /* 0x001fe200078e0202 */
[----:B------:R-:W-:-:S03]  /*12f10*/  ISETP.LT.AND P4, PT, R15, c[0x0][0x178], !P4 ;  /* 0x00005e000f007a0c */ /* 0x000fc60006781270 */
[----:B------:R0:W-:Y:S01]  /*12f20*/  @P3 STG.E.U16 [R8.64], R14 ;  /* 0x0000000e08003986 */ /* 0x0001e2000c101506 */
[----:B-1----:R-:W-:Y:S02]  /*12f30*/  IADD3 R11, R21, c[0x0][0x198], RZ ;  /* 0x00006600150b7a10 */ /* 0x002fe40007ffe0ff */
[C---:B------:R-:W-:Y:S01]  /*12f40*/  ISETP.LT.AND P3, PT, R27.reuse, c[0x0][0x178], !P6 ;  /* 0x00005e001b007a0c */ /* 0x040fe20007761270 */
[----:B----4-:R1:W-:Y:S01]  /*12f50*/  @P2 STG.E.U16 [R12.64], R24 ;  /* 0x000000180c002986 */ /* 0x0103e2000c101506 */
[----:B------:R-:W-:Y:S02]  /*12f60*/  ISETP.LT.AND P2, PT, R27, c[0x0][0x178], !P1 ;  /* 0x00005e001b007a0c */ /* 0x000fe40004f41270 */
[----:B------:R-:W-:Y:S01]  /*12f70*/  ISETP.LT.AND P1, PT, R15, c[0x0][0x178], !P1 ;  /* 0x00005e000f007a0c */ /* 0x000fe20004f21270 */
[----:B--2---:R-:W-:Y:S01]  /*12f80*/  IMAD.WIDE R4, R21, 0x2, R28 ;  /* 0x0000000215047825 */ /* 0x004fe200078e021c */
[C---:B------:R-:W-:Y:S02]  /*12f90*/  IADD3 R17, R11.reuse, c[0x0][0x198], RZ ;  /* 0x000066000b117a10 */ /* 0x040fe40007ffe0ff */
[----:B------:R-:W-:Y:S01]  /*12fa0*/  ISETP.GE.AND P5, PT, R10, c[0x0][0x17c], PT ;  /* 0x00005f000a007a0c */ /* 0x000fe20003fa6270 */
[----:B0-----:R-:W-:Y:S01]  /*12fb0*/  IMAD.WIDE R8, R11, 0x2, R2 ;  /* 0x000000020b087825 */ /* 0x001fe200078e0202 */
[----:B------:R-:W-:-:S02]  /*12fc0*/  PRMT R16, R24, 0x7632, R16 ;  /* 0x0000763218107816 */ /* 0x000fc40000000010 */
[----:B------:R-:W-:Y:S01]  /*12fd0*/  PRMT R0, R7, 0x7632, R0 ;  /* 0x0000763207007816 */ /* 0x000fe20000000000 */
[----:B------:R-:W-:Y:S01]  /*12fe0*/  IMAD.WIDE R10, R11, 0x2, R28 ;  /* 0x000000020b0a7825 */ /* 0x000fe200078e021c */
[----:B------:R0:W-:Y:S01]  /*12ff0*/  @P4 STG.E.U16 [R4.64], R7 ;  /* 0x0000000704004986 */ /* 0x0001e2000c101506 */
[----:B------:R-:W-:Y:S02]  /*13000*/  ISETP.GE.AND P4, PT, R6, c[0x0][0x17c], PT ;  /* 0x00005f0006007a0c */ /* 0x000fe40003f86270 */
[----:B-1----:R-:W-:Y:S01]  /*13010*/  IMAD.WIDE R12, R17, 0x2, R2 ;  /* 0x00000002110c7825 */ /* 0x002fe200078e0202 */
[----:B------:R-:W-:Y:S01]  /*13020*/  @P2 STG.E.U16 [R8.64], R16 ;  /* 0x0000001008002986 */ /* 0x000fe2000c101506 */
[----:B------:R-:W-:-:S03]  /*13030*/  ISETP.LT.AND P2, PT, R27, c[0x0][0x178], !P0 ;  /* 0x00005e001b007a0c */ /* 0x000fc60004741270 */
[----:B------:R1:W-:Y:S01]  /*13040*/  @P1 STG.E.U16 [R10.64], R0 ;  /* 0x000000000a001986 */ /* 0x0003e2000c101506 */
[----:B------:R-:W-:Y:S02]  /*13050*/  ISETP.LT.AND P1, PT, R27, c[0x0][0x178], !P4 ;  /* 0x00005e001b007a0c */ /* 0x000fe40006721270 */
[C---:B------:R-:W-:Y:S02]  /*13060*/  ISETP.LT.AND P6, PT, R15.reuse, c[0x0][0x178], !P6 ;  /* 0x00005e000f007a0c */ /* 0x040fe400077c1270 */
[C---:B------:R-:W-:Y:S02]  /*13070*/  ISETP.LT.AND P0, PT, R15.reuse, c[0x0][0x178], !P0 ;  /* 0x00005e000f007a0c */ /* 0x040fe40004701270 */
[----:B------:R-:W-:Y:S01]  /*13080*/  ISETP.LT.AND P4, PT, R15, c[0x0][0x178], !P4 ;  /* 0x00005e000f007a0c */ /* 0x000fe20006781270 */
[----:B---3--:R2:W-:Y:S01]  /*13090*/  @P3 STG.E.U16 [R12.64], R19 ;  /* 0x000000130c003986 */ /* 0x0085e2000c101506 */
[----:B------:R-:W-:Y:S02]  /*130a0*/  ISETP.LT.AND P3, PT, R27, c[0x0][0x178], !P5 ;  /* 0x00005e001b007a0c */ /* 0x000fe40006f61270 */
[----:B------:R-:W-:Y:S01]  /*130b0*/  ISETP.LT.AND P5, PT, R15, c[0x0][0x178], !P5 ;  /* 0x00005e000f007a0c */ /* 0x000fe20006fa1270 */
[----:B------:R-:W3:Y:S04]  /*130c0*/  LDL.LU R27, [R1+0x74c] ;  /* 0x00074c00011b7983 */ /* 0x000ee80000300800 */
[----:B------:R-:W4:Y:S01]  /*130d0*/  LDL.LU R15, [R1+0x748] ;  /* 0x00074800010f7983 */ /* 0x000f220000300800 */
[C---:B------:R-:W-:Y:S01]  /*130e0*/  IADD3 R21, R17.reuse, c[0x0][0x198], RZ ;  /* 0x0000660011157a10 */ /* 0x040fe20007ffe0ff */
[----:B0-----:R-:W-:-:S03]  /*130f0*/  IMAD.WIDE R4, R17, 0x2, R28 ;  /* 0x0000000211047825 */ /* 0x001fc600078e021c */
[C---:B------:R-:W-:Y:S01]  /*13100*/  IADD3 R25, R21.reuse, c[0x0][0x198], RZ ;  /* 0x0000660015197a10 */ /* 0x040fe20007ffe0ff */
[----:B------:R-:W-:Y:S01]  /*13110*/  IMAD.WIDE R6, R21, 0x2, R2 ;  /* 0x0000000215067825 */ /* 0x000fe200078e0202 */
[----:B-1----:R-:W-:Y:S02]  /*13120*/  PRMT R0, R19, 0x7632, R0 ;  /* 0x0000763213007816 */ /* 0x002fe40000000000 */
[----:B------:R-:W-:Y:S01]  /*13130*/  IADD3 R17, R25, c[0x0][0x198], RZ ;  /* 0x0000660019117a10 */ /* 0x000fe20007ffe0ff */
[----:B------:R-:W-:Y:S01]  /*13140*/  IMAD.WIDE R8, R21, 0x2, R28 ;  /* 0x0000000215087825 */ /* 0x000fe200078e021c */
[----:B------:R-:W-:Y:S01]  /*13150*/  PRMT R14, R23, 0x7632, R14 ;  /* 0x00007632170e7816 */ /* 0x000fe2000000000e */
[----:B------:R4:W-:Y:S02]  /*13160*/  @P6 STG.E.U16 [R4.64], R23 ;  /* 0x0000001704006986 */ /* 0x0009e4000c101506 */
[C---:B------:R-:W-:Y:S02]  /*13170*/  IMAD.WIDE R10, R25.reuse, 0x2, R2 ;  /* 0x00000002190a7825 */ /* 0x040fe400078e0202 */
[----:B------:R0:W-:Y:S02]  /*13180*/  @P3 STG.E.U16 [R6.64], R0 ;  /* 0x0000000006003986 */ /* 0x0001e4000c101506 */
[----:B--2---:R-:W-:-:S02]  /*13190*/  IMAD.WIDE R12, R25, 0x2, R28 ;  /* 0x00000002190c7825 */ /* 0x004fc400078e021c */
[----:B------:R0:W-:Y:S02]  /*131a0*/  @P5 STG.E.U16 [R8.64], R14 ;  /* 0x0000000e08005986 */ /* 0x0001e4000c101506 */
[----:B------:R-:W-:-:S04]  /*131b0*/  IMAD.WIDE R2, R17, 0x2, R2 ;  /* 0x0000000211027825 */ /* 0x000fc800078e0202 */
[----:B------:R-:W-:Y:S01]  /*131c0*/  IMAD.WIDE R28, R17, 0x2, R28 ;  /* 0x00000002111c7825 */ /* 0x000fe200078e021c */
[----:B----4-:R-:W-:Y:S01]  /*131d0*/  PRMT R5, R15, 0x7632, R5 ;  /* 0x000076320f057816 */ /* 0x010fe20000000005 */
[----:B------:R0:W-:Y:S04]  /*131e0*/  @P2 STG.E.U16 [R10.64], R15 ;  /* 0x0000000f0a002986 */ /* 0x0001e8000c101506 */
[----:B---3--:R0:W-:Y:S04]  /*131f0*/  @P0 STG.E.U16 [R12.64], R27 ;  /* 0x0000001b0c000986 */ /* 0x0081e8000c101506 */
[----:B------:R0:W-:Y:S01]  /*13200*/  @P1 STG.E.U16 [R2.64], R5 ;  /* 0x0000000502001986 */ /* 0x0001e2000c101506 */
[----:B------:R-:W-:Y:S05]  /*13210*/  @!P4 EXIT ;  /* 0x000000000000c94d */ /* 0x000fea0003800000 */
[----:B0-----:R-:W-:-:S05]  /*13220*/  PRMT R14, R27, 0x7632, R14 ;  /* 0x000076321b0e7816 */ /* 0x001fca000000000e */
[----:B------:R-:W-:Y:S01]  /*13230*/  STG.E.U16 [R28.64], R14 ;  /* 0x0000000e1c007986 */ /* 0x000fe2000c101506 */
[----:B------:R-:W-:Y:S05]  /*13240*/  EXIT ;  /* 0x000000000000794d */ /* 0x000fea0003800000 */
.L_x_4:
[----:B------:R-:W-:-:S00]  /*13250*/  BRA `(.L_x_4) ;  /* 0xfffffff000007947 */ /* 0x000fc0000383ffff */
[----:B------:R-:W-:-:S00]  /*13260*/  NOP ;  /* 0x0000000000007918 */ /* 0x000fc00000000000 */
        /* <DEDUP_REMOVED lines=9> */
.L_x_5:


//--------------------- .nv.shared.matmul_kernel  --------------------------
	.section	.nv.shared.matmul_kernel,"aw",@nobits
	.sectionflags	@""
	.align	16
